	.target	sm_100a

	.elftype	@"ET_EXEC"


//--------------------- .note.nv.tkinfo           --------------------------
	.section	.note.nv.tkinfo,"",@"SHT_NOTE"
	.sectionflags	@"SHF_NOTE_NV_TKINFO"
	.tkinfo
        /*0018*/ 	.word	0x00000002
        /*0030*/ 	.string	""
        /*0030*/ 	.string	"ptxas"
        /*0030*/ 	.string	"Cuda compilation tools, release 13.0, V13.0.88"
        /*0030*/ 	.string	"Build cuda_13.0.r13.0/compiler.36424714_0"
        /*0030*/ 	.string	"-arch sm_100a -m 64 "



//--------------------- .note.nv.cuinfo           --------------------------
	.section	.note.nv.cuinfo,"",@"SHT_NOTE"
	.sectionflags	@"SHF_NOTE_NV_CUINFO"
        /*0018*/ 	.short	0x0002
        /*001a*/ 	.short	0x0064
        /*001c*/ 	.short	0x0082
	.zero		2


//--------------------- .nv.info                  --------------------------
	.section	.nv.info,"",@"SHT_CUDA_INFO"
	.align	4


	//----- nvinfo : EIATTR_REGCOUNT
	.align		4
        /*0000*/ 	.byte	0x04, 0x2f
        /*0002*/ 	.short	(.L_19 - .L_18)
	.align		4
.L_18:
        /*0004*/ 	.word	index@(_ZN7cutlass13device_kernelINS_4conv6kernel13ConvUniversalINS1_16ConvProblemShapeILNS1_8OperatorE1ELi2EEENS1_10collective14CollectiveConvINS1_47MainloopSm100TmaUmmaWarpSpecializedImplicitGemmILS5_1ELi17ELi2ELi1ELi2EN4cute5tupleIJNSA_1CILi2EEENSC_ILi1EEESE_EEEEENSB_IJNSC_ILi128EEENSC_ILi64EEENSB_IJSI_EEEEEENS_10bfloat16_tESL_NSA_8TiledMMAINSA_8MMA_AtomIJNSA_26SM100_MMA_F16BF16_2x1SM_SSISL_SL_fLi128ELi64ELNSA_4UMMA5MajorE0ELSQ_1ELNSP_7ScaleInE0ELSR_0EEEEEENSA_6LayoutINSB_IJSE_SE_SE_EEENSB_IJNSC_ILi0EEESW_SW_EEEEENSB_IJNSA_10UnderscoreESZ_SZ_EEEEENS7_6detail27Sm100ImplicitGemmTileTraitsINSA_25SM100_TMA_2SM_LOAD_IM2COLENSA_14ComposedLayoutINSA_7SwizzleILi3ELi4ELi3EEENSA_18smem_ptr_flag_bitsILi16EEENSU_INSB_IJNSC_ILi8EEESI_EEENSB_IJSI_SE_EEEEEEEvEENS13_INSA_18SM100_TMA_2SM_LOADENS15_INS16_ILi2ELi4ELi3EEES19_NSU_INSB_IJNSC_ILi32EEES1A_EEENSB_IJSE_S1I_EEEEEEEvEEEENS_8epilogue10collective18CollectiveEpilogueINS1P_23Sm100TmaWarpSpecializedILi3ELi2ELi16ELb1ELb0EEEJNSB_IJSI_SI_SJ_EEENSB_IJNSU_ISI_SE_EENSU_INSB_IJNSC_ILi16EEESD_EEES1K_EEEEESL_NSB_IJNSB_IJlllEEESE_SW_EEESL_S21_NS1P_6fusion15FusionCallbacksIS1T_NS22_17LinearCombinationISL_fSL_fLNS_15FloatRoundStyleE2EEES1U_S1Z_JEEENSA_5SM1004TMEM4LOAD26SM100_TMEM_LOAD_32dp32b16xENSA_20SM90_TMA_LOAD_IM2COLENS15_INS16_ILi1ELi4ELi3EEES19_NSU_INSB_IJS1A_S1W_EEENSB_IJS1W_SE_EEEEEEENSA_39AutoVectorizingCopyWithAssumedAlignmentILi128EEENSA_21SM90_TMA_STORE_IM2COLES2H_S2J_S2J_EEEvvEEEEvNT_6ParamsE)
        /*0008*/ 	.word	0x00000047


	//----- nvinfo : EIATTR_FRAME_SIZE
	.align		4
.L_19:
        /*000c*/ 	.byte	0x04, 0x11
        /*000e*/ 	.short	(.L_21 - .L_20)
	.align		4
.L_20:
        /*0010*/ 	.word	index@($__internal_2_$__cuda_sm10x_tcgen05_guardrail_trap_unallocated_columns_being_dealloced)
        /*0014*/ 	.word	0x00000008


	//----- nvinfo : EIATTR_FRAME_SIZE
	.align		4
.L_21:
        /*0018*/ 	.byte	0x04, 0x11
        /*001a*/ 	.short	(.L_23 - .L_22)
	.align		4
.L_22:
        /*001c*/ 	.word	index@($__internal_1_$__cuda_sm10x_tcgen05_guardrail_trap_phase_invalid_during_alloc)
        /*0020*/ 	.word	0x00000008


	//----- nvinfo : EIATTR_FRAME_SIZE
	.align		4
.L_23:
        /*0024*/ 	.byte	0x04, 0x11
        /*0026*/ 	.short	(.L_25 - .L_24)
	.align		4
.L_24:
        /*0028*/ 	.word	index@($__internal_0_$__cuda_sm10x_tcgen05_guardrail_trap_col_being_dealloced_not_returned_by_alloc)
        /*002c*/ 	.word	0x00000008


	//----- nvinfo : EIATTR_FRAME_SIZE
	.align		4
.L_25:
        /*0030*/ 	.byte	0x04, 0x11
        /*0032*/ 	.short	(.L_27 - .L_26)
	.align		4
.L_26:
        /*0034*/ 	.word	index@(_ZN7cutlass13device_kernelINS_4conv6kernel13ConvUniversalINS1_16ConvProblemShapeILNS1_8OperatorE1ELi2EEENS1_10collective14CollectiveConvINS1_47MainloopSm100TmaUmmaWarpSpecializedImplicitGemmILS5_1ELi17ELi2ELi1ELi2EN4cute5tupleIJNSA_1CILi2EEENSC_ILi1EEESE_EEEEENSB_IJNSC_ILi128EEENSC_ILi64EEENSB_IJSI_EEEEEENS_10bfloat16_tESL_NSA_8TiledMMAINSA_8MMA_AtomIJNSA_26SM100_MMA_F16BF16_2x1SM_SSISL_SL_fLi128ELi64ELNSA_4UMMA5MajorE0ELSQ_1ELNSP_7ScaleInE0ELSR_0EEEEEENSA_6LayoutINSB_IJSE_SE_SE_EEENSB_IJNSC_ILi0EEESW_SW_EEEEENSB_IJNSA_10UnderscoreESZ_SZ_EEEEENS7_6detail27Sm100ImplicitGemmTileTraitsINSA_25SM100_TMA_2SM_LOAD_IM2COLENSA_14ComposedLayoutINSA_7SwizzleILi3ELi4ELi3EEENSA_18smem_ptr_flag_bitsILi16EEENSU_INSB_IJNSC_ILi8EEESI_EEENSB_IJSI_SE_EEEEEEEvEENS13_INSA_18SM100_TMA_2SM_LOADENS15_INS16_ILi2ELi4ELi3EEES19_NSU_INSB_IJNSC_ILi32EEES1A_EEENSB_IJSE_S1I_EEEEEEEvEEEENS_8epilogue10collective18CollectiveEpilogueINS1P_23Sm100TmaWarpSpecializedILi3ELi2ELi16ELb1ELb0EEEJNSB_IJSI_SI_SJ_EEENSB_IJNSU_ISI_SE_EENSU_INSB_IJNSC_ILi16EEESD_EEES1K_EEEEESL_NSB_IJNSB_IJlllEEESE_SW_EEESL_S21_NS1P_6fusion15FusionCallbacksIS1T_NS22_17LinearCombinationISL_fSL_fLNS_15FloatRoundStyleE2EEES1U_S1Z_JEEENSA_5SM1004TMEM4LOAD26SM100_TMEM_LOAD_32dp32b16xENSA_20SM90_TMA_LOAD_IM2COLENS15_INS16_ILi1ELi4ELi3EEES19_NSU_INSB_IJS1A_S1W_EEENSB_IJS1W_SE_EEEEEEENSA_39AutoVectorizingCopyWithAssumedAlignmentILi128EEENSA_21SM90_TMA_STORE_IM2COLES2H_S2J_S2J_EEEvvEEEEvNT_6ParamsE)
        /*0038*/ 	.word	0x00000008


	//----- nvinfo : EIATTR_MIN_STACK_SIZE
	.align		4
.L_27:
        /*003c*/ 	.byte	0x04, 0x12
        /*003e*/ 	.short	(.L_29 - .L_28)
	.align		4
.L_28:
        /*0040*/ 	.word	index@(_ZN7cutlass13device_kernelINS_4conv6kernel13ConvUniversalINS1_16ConvProblemShapeILNS1_8OperatorE1ELi2EEENS1_10collective14CollectiveConvINS1_47MainloopSm100TmaUmmaWarpSpecializedImplicitGemmILS5_1ELi17ELi2ELi1ELi2EN4cute5tupleIJNSA_1CILi2EEENSC_ILi1EEESE_EEEEENSB_IJNSC_ILi128EEENSC_ILi64EEENSB_IJSI_EEEEEENS_10bfloat16_tESL_NSA_8TiledMMAINSA_8MMA_AtomIJNSA_26SM100_MMA_F16BF16_2x1SM_SSISL_SL_fLi128ELi64ELNSA_4UMMA5MajorE0ELSQ_1ELNSP_7ScaleInE0ELSR_0EEEEEENSA_6LayoutINSB_IJSE_SE_SE_EEENSB_IJNSC_ILi0EEESW_SW_EEEEENSB_IJNSA_10UnderscoreESZ_SZ_EEEEENS7_6detail27Sm100ImplicitGemmTileTraitsINSA_25SM100_TMA_2SM_LOAD_IM2COLENSA_14ComposedLayoutINSA_7SwizzleILi3ELi4ELi3EEENSA_18smem_ptr_flag_bitsILi16EEENSU_INSB_IJNSC_ILi8EEESI_EEENSB_IJSI_SE_EEEEEEEvEENS13_INSA_18SM100_TMA_2SM_LOADENS15_INS16_ILi2ELi4ELi3EEES19_NSU_INSB_IJNSC_ILi32EEES1A_EEENSB_IJSE_S1I_EEEEEEEvEEEENS_8epilogue10collective18CollectiveEpilogueINS1P_23Sm100TmaWarpSpecializedILi3ELi2ELi16ELb1ELb0EEEJNSB_IJSI_SI_SJ_EEENSB_IJNSU_ISI_SE_EENSU_INSB_IJNSC_ILi16EEESD_EEES1K_EEEEESL_NSB_IJNSB_IJlllEEESE_SW_EEESL_S21_NS1P_6fusion15FusionCallbacksIS1T_NS22_17LinearCombinationISL_fSL_fLNS_15FloatRoundStyleE2EEES1U_S1Z_JEEENSA_5SM1004TMEM4LOAD26SM100_TMEM_LOAD_32dp32b16xENSA_20SM90_TMA_LOAD_IM2COLENS15_INS16_ILi1ELi4ELi3EEES19_NSU_INSB_IJS1A_S1W_EEENSB_IJS1W_SE_EEEEEEENSA_39AutoVectorizingCopyWithAssumedAlignmentILi128EEENSA_21SM90_TMA_STORE_IM2COLES2H_S2J_S2J_EEEvvEEEEvNT_6ParamsE)
        /*0044*/ 	.word	0x00000008
.L_29:


//--------------------- .nv.compat                --------------------------
	.section	.nv.compat,"",@"SHT_CUDA_COMPAT_INFO"
	.align	4
        /*0000*/ 	.byte	0x02, 0x09, 0x01, 0x00, 0x02, 0x02, 0x02, 0x00, 0x02, 0x05, 0x05, 0x00, 0x03, 0x07, 0x01, 0x01
        /*0010*/ 	.byte	0x02, 0x03, 0x01, 0x00, 0x02, 0x06, 0x01, 0x00, 0x04, 0x0b, 0x08, 0x00, 0x09, 0x00, 0x00, 0x00
        /*0020*/ 	.byte	0x00, 0x00, 0x00, 0x00


//--------------------- .nv.info._ZN7cutlass13device_kernelINS_4conv6kernel13ConvUniversalINS1_16ConvProblemShapeILNS1_8OperatorE1ELi2EEENS1_10collective14CollectiveConvINS1_47MainloopSm100TmaUmmaWarpSpecializedImplicitGemmILS5_1ELi17ELi2ELi1ELi2EN4cute5tupleIJNSA_1CILi2EEENSC_ILi1EEESE_EEEEENSB_IJNSC_ILi128EEENSC_ILi64EEENSB_IJSI_EEEEEENS_10bfloat16_tESL_NSA_8TiledMMAINSA_8MMA_AtomIJNSA_26SM100_MMA_F16BF16_2x1SM_SSISL_SL_fLi128ELi64ELNSA_4UMMA5MajorE0ELSQ_1ELNSP_7ScaleInE0ELSR_0EEEEEENSA_6LayoutINSB_IJSE_SE_SE_EEENSB_IJNSC_ILi0EEESW_SW_EEEEENSB_IJNSA_10UnderscoreESZ_SZ_EEEEENS7_6detail27Sm100ImplicitGemmTileTraitsINSA_25SM100_TMA_2SM_LOAD_IM2COLENSA_14ComposedLayoutINSA_7SwizzleILi3ELi4ELi3EEENSA_18smem_ptr_flag_bitsILi16EEENSU_INSB_IJNSC_ILi8EEESI_EEENSB_IJSI_SE_EEEEEEEvEENS13_INSA_18SM100_TMA_2SM_LOADENS15_INS16_ILi2ELi4ELi3EEES19_NSU_INSB_IJNSC_ILi32EEES1A_EEENSB_IJSE_S1I_EEEEEEEvEEEENS_8epilogue10collective18CollectiveEpilogueINS1P_23Sm100TmaWarpSpecializedILi3ELi2ELi16ELb1ELb0EEEJNSB_IJSI_SI_SJ_EEENSB_IJNSU_ISI_SE_EENSU_INSB_IJNSC_ILi16EEESD_EEES1K_EEEEESL_NSB_IJNSB_IJlllEEESE_SW_EEESL_S21_NS1P_6fusion15FusionCallbacksIS1T_NS22_17LinearCombinationISL_fSL_fLNS_15FloatRoundStyleE2EEES1U_S1Z_JEEENSA_5SM1004TMEM4LOAD26SM100_TMEM_LOAD_32dp32b16xENSA_20SM90_TMA_LOAD_IM2COLENS15_INS16_ILi1ELi4ELi3EEES19_NSU_INSB_IJS1A_S1W_EEENSB_IJS1W_SE_EEEEEEENSA_39AutoVectorizingCopyWithAssumedAlignmentILi128EEENSA_21SM90_TMA_STORE_IM2COLES2H_S2J_S2J_EEEvvEEEEvNT_6ParamsE --------------------------
	.section	.nv.info._ZN7cutlass13device_kernelINS_4conv6kernel13ConvUniversalINS1_16ConvProblemShapeILNS1_8OperatorE1ELi2EEENS1_10collective14CollectiveConvINS1_47MainloopSm100TmaUmmaWarpSpecializedImplicitGemmILS5_1ELi17ELi2ELi1ELi2EN4cute5tupleIJNSA_1CILi2EEENSC_ILi1EEESE_EEEEENSB_IJNSC_ILi128EEENSC_ILi64EEENSB_IJSI_EEEEEENS_10bfloat16_tESL_NSA_8TiledMMAINSA_8MMA_AtomIJNSA_26SM100_MMA_F16BF16_2x1SM_SSISL_SL_fLi128ELi64ELNSA_4UMMA5MajorE0ELSQ_1ELNSP_7ScaleInE0ELSR_0EEEEEENSA_6LayoutINSB_IJSE_SE_SE_EEENSB_IJNSC_ILi0EEESW_SW_EEEEENSB_IJNSA_10UnderscoreESZ_SZ_EEEEENS7_6detail27Sm100ImplicitGemmTileTraitsINSA_25SM100_TMA_2SM_LOAD_IM2COLENSA_14ComposedLayoutINSA_7SwizzleILi3ELi4ELi3EEENSA_18smem_ptr_flag_bitsILi16EEENSU_INSB_IJNSC_ILi8EEESI_EEENSB_IJSI_SE_EEEEEEEvEENS13_INSA_18SM100_TMA_2SM_LOADENS15_INS16_ILi2ELi4ELi3EEES19_NSU_INSB_IJNSC_ILi32EEES1A_EEENSB_IJSE_S1I_EEEEEEEvEEEENS_8epilogue10collective18CollectiveEpilogueINS1P_23Sm100TmaWarpSpecializedILi3ELi2ELi16ELb1ELb0EEEJNSB_IJSI_SI_SJ_EEENSB_IJNSU_ISI_SE_EENSU_INSB_IJNSC_ILi16EEESD_EEES1K_EEEEESL_NSB_IJNSB_IJlllEEESE_SW_EEESL_S21_NS1P_6fusion15FusionCallbacksIS1T_NS22_17LinearCombinationISL_fSL_fLNS_15FloatRoundStyleE2EEES1U_S1Z_JEEENSA_5SM1004TMEM4LOAD26SM100_TMEM_LOAD_32dp32b16xENSA_20SM90_TMA_LOAD_IM2COLENS15_INS16_ILi1ELi4ELi3EEES19_NSU_INSB_IJS1A_S1W_EEENSB_IJS1W_SE_EEEEEEENSA_39AutoVectorizingCopyWithAssumedAlignmentILi128EEENSA_21SM90_TMA_STORE_IM2COLES2H_S2J_S2J_EEEvvEEEEvNT_6ParamsE,"",@"SHT_CUDA_INFO"
	.sectionflags	@""
	.align	4


	//----- nvinfo : EIATTR_CUDA_API_VERSION
	.align		4
        /*0000*/ 	.byte	0x04, 0x37
        /*0002*/ 	.short	(.L_31 - .L_30)
.L_30:
        /*0004*/ 	.word	0x00000082


	//----- nvinfo : EIATTR_KPARAM_INFO
	.align		4
.L_31:
        /*0008*/ 	.byte	0x04, 0x17
        /*000a*/ 	.short	(.L_33 - .L_32)
.L_32:
        /*000c*/ 	.word	0x00000000
        /*0010*/ 	.short	0x0000
        /*0012*/ 	.short	0x0000
        /*0014*/ 	.byte	0x00, 0xf0, 0x01, 0x20


	//----- nvinfo : EIATTR_AT_ENTRY_FRAGMENTS
	.align		4
.L_33:
        /*0018*/ 	.byte	0x04, 0x4f
        /*001a*/ 	.short	(.L_35 - .L_34)


	//   ....[0]....
.L_34:
        /*001c*/ 	.word	0x00000007


	//----- nvinfo : EIATTR_RESERVED_SMEM_USED
	.align		4
.L_35:
        /*0020*/ 	.byte	0x01, 0x41
	.zero		2


	//----- nvinfo : EIATTR_SPARSE_MMA_MASK
	.align		4
        /*0024*/ 	.byte	0x03, 0x50
        /*0026*/ 	.short	0x0000


	//----- nvinfo : EIATTR_TCGEN05_2CTA_USED
	.align		4
        /*0028*/ 	.byte	0x01, 0x52
	.zero		2


	//----- nvinfo : EIATTR_MAXREG_COUNT
	.align		4
        /*002c*/ 	.byte	0x03, 0x1b
        /*002e*/ 	.short	0x00ff


	//----- nvinfo : EIATTR_NUM_BARRIERS
	.align		4
        /*0030*/ 	.byte	0x02, 0x4c
        /*0032*/ 	.byte	0x07
	.zero		1


	//----- nvinfo : EIATTR_EXTERNS
	.align		4
        /*0034*/ 	.byte	0x04, 0x0f
        /*0036*/ 	.short	(.L_37 - .L_36)


	//   ....[0]....
	.align		4
.L_36:
        /*0038*/ 	.word	index@(__assertfail)


	//----- nvinfo : EIATTR_MERCURY_ISA_VERSION
	.align		4
.L_37:
        /*003c*/ 	.byte	0x03, 0x5f
        /*003e*/ 	.short	0x0101


	//----- nvinfo : EIATTR_INT_WARP_WIDE_INSTR_OFFSETS
	.align		4
        /*0040*/ 	.byte	0x04, 0x31
        /*0042*/ 	.short	(.L_39 - .L_38)


	//   ....[0]....
.L_38:
        /*0044*/ 	.word	0x00000e00


	//   ....[1]....
        /*0048*/ 	.word	0x00000eb0


	//   ....[2]....
        /*004c*/ 	.word	0x00004b70


	//   ....[3]....
        /*0050*/ 	.word	0x00004b90


	//   ....[4]....
        /*0054*/ 	.word	0x00004bc0


	//   ....[5]....
        /*0058*/ 	.word	0x00005820


	//   ....[6]....
        /*005c*/ 	.word	0x00005980


	//   ....[7]....
        /*0060*/ 	.word	0x00005a20


	//   ....[8]....
        /*0064*/ 	.word	0x00005b50


	//   ....[9]....
        /*0068*/ 	.word	0x00005c90


	//   ....[10]....
        /*006c*/ 	.word	0x00005d10


	//----- nvinfo : EIATTR_COOP_GROUP_MASK_REGIDS
	.align		4
.L_39:
        /*0070*/ 	.byte	0x04, 0x29
        /*0072*/ 	.short	(.L_41 - .L_40)


	//   ....[0]....
.L_40:
        /*0074*/ 	.word	0xffffffff


	//   ....[1]....
        /*0078*/ 	.word	0xffffffff


	//   ....[2]....
        /*007c*/ 	.word	0xffffffff


	//   ....[3]....
        /*0080*/ 	.word	0xffffffff


	//   ....[4]....
        /*0084*/ 	.word	0xffffffff


	//   ....[5]....
        /*0088*/ 	.word	0xffffffff


	//   ....[6]....
        /*008c*/ 	.word	0xffffffff


	//   ....[7]....
        /*0090*/ 	.word	0xffffffff


	//   ....[8]....
        /*0094*/ 	.word	0xffffffff


	//   ....[9]....
        /*0098*/ 	.word	0xffffffff


	//   ....[10]....
        /*009c*/ 	.word	0xffffffff


	//   ....[11]....
        /*00a0*/ 	.word	0xffffffff


	//   ....[12]....
        /*00a4*/ 	.word	0xffffffff


	//----- nvinfo : EIATTR_COOP_GROUP_INSTR_OFFSETS
	.align		4
.L_41:
        /*00a8*/ 	.byte	0x04, 0x28
        /*00aa*/ 	.short	(.L_43 - .L_42)


	//   ....[0]....
.L_42:
        /*00ac*/ 	.word	0x000000d0


	//   ....[1]....
        /*00b0*/ 	.word	0x00000540


	//   ....[2]....
        /*00b4*/ 	.word	0x000008b0


	//   ....[3]....
        /*00b8*/ 	.word	0x00000a30


	//   ....[4]....
        /*00bc*/ 	.word	0x00000b30


	//   ....[5]....
        /*00c0*/ 	.word	0x00000c80


	//   ....[6]....
        /*00c4*/ 	.word	0x00000f20


	//   ....[7]....
        /*00c8*/ 	.word	0x000025e0


	//   ....[8]....
        /*00cc*/ 	.word	0x00003a50


	//   ....[9]....
        /*00d0*/ 	.word	0x00003f20


	//   ....[10]....
        /*00d4*/ 	.word	0x00003f50


	//   ....[11]....
        /*00d8*/ 	.word	0x00004a80


	//   ....[12]....
        /*00dc*/ 	.word	0x00004c90


	//----- nvinfo : EIATTR_VRC_CTA_INIT_COUNT
	.align		4
.L_43:
        /*00e0*/ 	.byte	0x02, 0x4a
        /*00e2*/ 	.byte	0x80
	.zero		1


	//----- nvinfo : EIATTR_SYSCALL_OFFSETS
	.align		4
        /*00e4*/ 	.byte	0x04, 0x46
        /*00e6*/ 	.short	(.L_45 - .L_44)


	//   ....[0]....
.L_44:
        /*00e8*/ 	.word	0x00006990


	//   ....[1]....
        /*00ec*/ 	.word	0x00006a80


	//   ....[2]....
        /*00f0*/ 	.word	0x000073d0


	//   ....[3]....
        /*00f4*/ 	.word	0x00007d90


	//----- nvinfo : EIATTR_MBARRIER_INSTR_OFFSETS
	.align		4
.L_45:
        /*00f8*/ 	.byte	0x04, 0x39
        /*00fa*/ 	.short	(.L_47 - .L_46)


	//   ....[0]....
.L_46:
        /*00fc*/ 	.word	0x00000670
        /*0100*/ 	.word	0x000000ff
        /*0104*/ 	.word	0x00000000
        /*0108*/ 	.short	0x0100
        /*010a*/ 	.byte	0x04
	.zero		1


	//   ....[1]....
        /*010c*/ 	.word	0x00000680
        /*0110*/ 	.word	0x000000ff
        /*0114*/ 	.word	0x00000088
        /*0118*/ 	.short	0x0100
        /*011a*/ 	.byte	0x04
	.zero		1


	//   ....[2]....
        /*011c*/ 	.word	0x00000690
        /*0120*/ 	.word	0x000000ff
        /*0124*/ 	.word	0x00000008
        /*0128*/ 	.short	0x0100
        /*012a*/ 	.byte	0x04
	.zero		1


	//   ....[3]....
        /*012c*/ 	.word	0x000006a0
        /*0130*/ 	.word	0x000000ff
        /*0134*/ 	.word	0x00000090
        /*0138*/ 	.short	0x0100
        /*013a*/ 	.byte	0x04
	.zero		1


	//   ....[4]....
        /*013c*/ 	.word	0x000006b0
        /*0140*/ 	.word	0x000000ff
        /*0144*/ 	.word	0x00000010
        /*0148*/ 	.short	0x0100
        /*014a*/ 	.byte	0x04
	.zero		1


	//   ....[5]....
        /*014c*/ 	.word	0x000006c0
        /*0150*/ 	.word	0x000000ff
        /*0154*/ 	.word	0x00000098
        /*0158*/ 	.short	0x0100
        /*015a*/ 	.byte	0x04
	.zero		1


	//   ....[6]....
        /*015c*/ 	.word	0x000006d0
        /*0160*/ 	.word	0x000000ff
        /*0164*/ 	.word	0x00000018
        /*0168*/ 	.short	0x0100
        /*016a*/ 	.byte	0x04
	.zero		1


	//   ....[7]....
        /*016c*/ 	.word	0x000006e0
        /*0170*/ 	.word	0x000000ff
        /*0174*/ 	.word	0x000000a0
        /*0178*/ 	.short	0x0100
        /*017a*/ 	.byte	0x04
	.zero		1


	//   ....[8]....
        /*017c*/ 	.word	0x000006f0
        /*0180*/ 	.word	0x000000ff
        /*0184*/ 	.word	0x00000020
        /*0188*/ 	.short	0x0100
        /*018a*/ 	.byte	0x04
	.zero		1


	//   ....[9]....
        /*018c*/ 	.word	0x00000700
        /*0190*/ 	.word	0x000000ff
        /*0194*/ 	.word	0x000000a8
        /*0198*/ 	.short	0x0100
        /*019a*/ 	.byte	0x04
	.zero		1


	//   ....[10]....
        /*019c*/ 	.word	0x00000710
        /*01a0*/ 	.word	0x000000ff
        /*01a4*/ 	.word	0x00000028
        /*01a8*/ 	.short	0x0100
        /*01aa*/ 	.byte	0x04
	.zero		1


	//   ....[11]....
        /*01ac*/ 	.word	0x00000720
        /*01b0*/ 	.word	0x000000ff
        /*01b4*/ 	.word	0x000000b0
        /*01b8*/ 	.short	0x0100
        /*01ba*/ 	.byte	0x04
	.zero		1


	//   ....[12]....
        /*01bc*/ 	.word	0x00000730
        /*01c0*/ 	.word	0x000000ff
        /*01c4*/ 	.word	0x00000030
        /*01c8*/ 	.short	0x0100
        /*01ca*/ 	.byte	0x04
	.zero		1


	//   ....[13]....
        /*01cc*/ 	.word	0x00000740
        /*01d0*/ 	.word	0x000000ff
        /*01d4*/ 	.word	0x000000b8
        /*01d8*/ 	.short	0x0100
        /*01da*/ 	.byte	0x04
	.zero		1


	//   ....[14]....
        /*01dc*/ 	.word	0x00000750
        /*01e0*/ 	.word	0x000000ff
        /*01e4*/ 	.word	0x00000038
        /*01e8*/ 	.short	0x0100
        /*01ea*/ 	.byte	0x04
	.zero		1


	//   ....[15]....
        /*01ec*/ 	.word	0x00000760
        /*01f0*/ 	.word	0x000000ff
        /*01f4*/ 	.word	0x000000c0
        /*01f8*/ 	.short	0x0100
        /*01fa*/ 	.byte	0x04
	.zero		1


	//   ....[16]....
        /*01fc*/ 	.word	0x00000770
        /*0200*/ 	.word	0x000000ff
        /*0204*/ 	.word	0x00000040
        /*0208*/ 	.short	0x0100
        /*020a*/ 	.byte	0x04
	.zero		1


	//   ....[17]....
        /*020c*/ 	.word	0x00000780
        /*0210*/ 	.word	0x000000ff
        /*0214*/ 	.word	0x000000c8
        /*0218*/ 	.short	0x0100
        /*021a*/ 	.byte	0x04
	.zero		1


	//   ....[18]....
        /*021c*/ 	.word	0x00000790
        /*0220*/ 	.word	0x000000ff
        /*0224*/ 	.word	0x00000048
        /*0228*/ 	.short	0x0100
        /*022a*/ 	.byte	0x04
	.zero		1


	//   ....[19]....
        /*022c*/ 	.word	0x000007a0
        /*0230*/ 	.word	0x000000ff
        /*0234*/ 	.word	0x000000d0
        /*0238*/ 	.short	0x0100
        /*023a*/ 	.byte	0x04
	.zero		1


	//   ....[20]....
        /*023c*/ 	.word	0x000007b0
        /*0240*/ 	.word	0x000000ff
        /*0244*/ 	.word	0x00000050
        /*0248*/ 	.short	0x0100
        /*024a*/ 	.byte	0x04
	.zero		1


	//   ....[21]....
        /*024c*/ 	.word	0x000007c0
        /*0250*/ 	.word	0x000000ff
        /*0254*/ 	.word	0x000000d8
        /*0258*/ 	.short	0x0100
        /*025a*/ 	.byte	0x04
	.zero		1


	//   ....[22]....
        /*025c*/ 	.word	0x000007d0
        /*0260*/ 	.word	0x000000ff
        /*0264*/ 	.word	0x00000058
        /*0268*/ 	.short	0x0100
        /*026a*/ 	.byte	0x04
	.zero		1


	//   ....[23]....
        /*026c*/ 	.word	0x000007e0
        /*0270*/ 	.word	0x000000ff
        /*0274*/ 	.word	0x000000e0
        /*0278*/ 	.short	0x0100
        /*027a*/ 	.byte	0x04
	.zero		1


	//   ....[24]....
        /*027c*/ 	.word	0x000007f0
        /*0280*/ 	.word	0x000000ff
        /*0284*/ 	.word	0x00000060
        /*0288*/ 	.short	0x0100
        /*028a*/ 	.byte	0x04
	.zero		1


	//   ....[25]....
        /*028c*/ 	.word	0x00000800
        /*0290*/ 	.word	0x000000ff
        /*0294*/ 	.word	0x000000e8
        /*0298*/ 	.short	0x0100
        /*029a*/ 	.byte	0x04
	.zero		1


	//   ....[26]....
        /*029c*/ 	.word	0x00000810
        /*02a0*/ 	.word	0x000000ff
        /*02a4*/ 	.word	0x00000068
        /*02a8*/ 	.short	0x0100
        /*02aa*/ 	.byte	0x04
	.zero		1


	//   ....[27]....
        /*02ac*/ 	.word	0x00000820
        /*02b0*/ 	.word	0x000000ff
        /*02b4*/ 	.word	0x000000f0
        /*02b8*/ 	.short	0x0100
        /*02ba*/ 	.byte	0x04
	.zero		1


	//   ....[28]....
        /*02bc*/ 	.word	0x00000830
        /*02c0*/ 	.word	0x000000ff
        /*02c4*/ 	.word	0x00000070
        /*02c8*/ 	.short	0x0100
        /*02ca*/ 	.byte	0x04
	.zero		1


	//   ....[29]....
        /*02cc*/ 	.word	0x00000840
        /*02d0*/ 	.word	0x000000ff
        /*02d4*/ 	.word	0x000000f8
        /*02d8*/ 	.short	0x0100
        /*02da*/ 	.byte	0x04
	.zero		1


	//   ....[30]....
        /*02dc*/ 	.word	0x00000850
        /*02e0*/ 	.word	0x000000ff
        /*02e4*/ 	.word	0x00000078
        /*02e8*/ 	.short	0x0100
        /*02ea*/ 	.byte	0x04
	.zero		1


	//   ....[31]....
        /*02ec*/ 	.word	0x00000860
        /*02f0*/ 	.word	0x000000ff
        /*02f4*/ 	.word	0x00000100
        /*02f8*/ 	.short	0x0100
        /*02fa*/ 	.byte	0x04
	.zero		1


	//   ....[32]....
        /*02fc*/ 	.word	0x00000870
        /*0300*/ 	.word	0x000000ff
        /*0304*/ 	.word	0x00000080
        /*0308*/ 	.short	0x0100
        /*030a*/ 	.byte	0x04
	.zero		1


	//   ....[33]....
        /*030c*/ 	.word	0x00000880
        /*0310*/ 	.word	0x000000ff
        /*0314*/ 	.word	0x00000108
        /*0318*/ 	.short	0x0100
        /*031a*/ 	.byte	0x04
	.zero		1


	//   ....[34]....
        /*031c*/ 	.word	0x000009c0
        /*0320*/ 	.word	0x000000ff
        /*0324*/ 	.word	0x00000110
        /*0328*/ 	.short	0x0100
        /*032a*/ 	.byte	0x04
	.zero		1


	//   ....[35]....
        /*032c*/ 	.word	0x000009d0
        /*0330*/ 	.word	0x000000ff
        /*0334*/ 	.word	0x00000128
        /*0338*/ 	.short	0x0100
        /*033a*/ 	.byte	0x04
	.zero		1


	//   ....[36]....
        /*033c*/ 	.word	0x000009e0
        /*0340*/ 	.word	0x000000ff
        /*0344*/ 	.word	0x00000118
        /*0348*/ 	.short	0x0100
        /*034a*/ 	.byte	0x04
	.zero		1


	//   ....[37]....
        /*034c*/ 	.word	0x000009f0
        /*0350*/ 	.word	0x000000ff
        /*0354*/ 	.word	0x00000130
        /*0358*/ 	.short	0x0100
        /*035a*/ 	.byte	0x04
	.zero		1


	//   ....[38]....
        /*035c*/ 	.word	0x00000a00
        /*0360*/ 	.word	0x000000ff
        /*0364*/ 	.word	0x00000120
        /*0368*/ 	.short	0x0100
        /*036a*/ 	.byte	0x04
	.zero		1


	//   ....[39]....
        /*036c*/ 	.word	0x00000a10
        /*0370*/ 	.word	0x000000ff
        /*0374*/ 	.word	0x00000138
        /*0378*/ 	.short	0x0100
        /*037a*/ 	.byte	0x04
	.zero		1


	//   ....[40]....
        /*037c*/ 	.word	0x00000b00
        /*0380*/ 	.word	0x000000ff
        /*0384*/ 	.word	0x00000140
        /*0388*/ 	.short	0x0100
        /*038a*/ 	.byte	0x04
	.zero		1


	//   ....[41]....
        /*038c*/ 	.word	0x00000b10
        /*0390*/ 	.word	0x000000ff
        /*0394*/ 	.word	0x00000148
        /*0398*/ 	.short	0x0100
        /*039a*/ 	.byte	0x04
	.zero		1


	//   ....[42]....
        /*039c*/ 	.word	0x00000c50
        /*03a0*/ 	.word	0x000000ff
        /*03a4*/ 	.word	0x00000150
        /*03a8*/ 	.short	0x0100
        /*03aa*/ 	.byte	0x06
	.zero		1


	//   ....[43]....
        /*03ac*/ 	.word	0x00000c60
        /*03b0*/ 	.word	0x000000ff
        /*03b4*/ 	.word	0x00000158
        /*03b8*/ 	.short	0x0100
        /*03ba*/ 	.byte	0x06
	.zero		1


	//   ....[44]....
        /*03bc*/ 	.word	0x00000da0
        /*03c0*/ 	.word	0x000000ff
        /*03c4*/ 	.word	0x00000160
        /*03c8*/ 	.short	0x0100
        /*03ca*/ 	.byte	0x04
	.zero		1


	//   ....[45]....
        /*03cc*/ 	.word	0x00000db0
        /*03d0*/ 	.word	0x000000ff
        /*03d4*/ 	.word	0x00000170
        /*03d8*/ 	.short	0x0100
        /*03da*/ 	.byte	0x04
	.zero		1


	//   ....[46]....
        /*03dc*/ 	.word	0x00000dc0
        /*03e0*/ 	.word	0x000000ff
        /*03e4*/ 	.word	0x00000168
        /*03e8*/ 	.short	0x0100
        /*03ea*/ 	.byte	0x04
	.zero		1


	//   ....[47]....
        /*03ec*/ 	.word	0x00000dd0
        /*03f0*/ 	.word	0x000000ff
        /*03f4*/ 	.word	0x00000178
        /*03f8*/ 	.short	0x0100
        /*03fa*/ 	.byte	0x04
	.zero		1


	//   ....[48]....
        /*03fc*/ 	.word	0x00000ed0
        /*0400*/ 	.word	0x000000ff
        /*0404*/ 	.word	0x00000180
        /*0408*/ 	.short	0x0100
        /*040a*/ 	.byte	0x06
	.zero		1


	//   ....[49]....
        /*040c*/ 	.word	0x00001a10
        /*0410*/ 	.word	0x000000ff
        /*0414*/ 	.word	0x00000088
        /*0418*/ 	.short	0x010a
        /*041a*/ 	.byte	0x04
	.zero		1


	//   ....[50]....
        /*041c*/ 	.word	0x00001c90
        /*0420*/ 	.word	0x000000ff
        /*0424*/ 	.word	0x00000088
        /*0428*/ 	.short	0x010a
        /*042a*/ 	.byte	0x11
	.zero		1


	//   ....[51]....
        /*042c*/ 	.word	0x00001e40
        /*0430*/ 	.word	0x000000ff
        /*0434*/ 	.word	0x00000088
        /*0438*/ 	.short	0x010a
        /*043a*/ 	.byte	0x07
	.zero		1


	//   ....[52]....
        /*043c*/ 	.word	0x00002010
        /*0440*/ 	.word	0x000000ff
        /*0444*/ 	.word	0x00000148
        /*0448*/ 	.short	0x0101
        /*044a*/ 	.byte	0x19
	.zero		1


	//   ....[53]....
        /*044c*/ 	.word	0x00002040
        /*0450*/ 	.word	0x000000ff
        /*0454*/ 	.word	0x00000088
        /*0458*/ 	.short	0x010a
        /*045a*/ 	.byte	0x04
	.zero		1


	//   ....[54]....
        /*045c*/ 	.word	0x00002260
        /*0460*/ 	.word	0x000000ff
        /*0464*/ 	.word	0x00000088
        /*0468*/ 	.short	0x010a
        /*046a*/ 	.byte	0x11
	.zero		1


	//   ....[55]....
        /*046c*/ 	.word	0x00002410
        /*0470*/ 	.word	0x000000ff
        /*0474*/ 	.word	0x00000088
        /*0478*/ 	.short	0x010a
        /*047a*/ 	.byte	0x07
	.zero		1


	//   ....[56]....
        /*047c*/ 	.word	0x000025f0
        /*0480*/ 	.word	0x000000ff
        /*0484*/ 	.word	0x00000150
        /*0488*/ 	.short	0x010a
        /*048a*/ 	.byte	0x19
	.zero		1


	//   ....[57]....
        /*048c*/ 	.word	0x000026b0
        /*0490*/ 	.word	0x000000ff
        /*0494*/ 	.word	0x00000000
        /*0498*/ 	.short	0x0101
        /*049a*/ 	.byte	0x04
	.zero		1


	//   ....[58]....
        /*049c*/ 	.word	0x00002cb0
        /*04a0*/ 	.word	0x000000ff
        /*04a4*/ 	.word	0x00000000
        /*04a8*/ 	.short	0x010a
        /*04aa*/ 	.byte	0x04
	.zero		1


	//   ....[59]....
        /*04ac*/ 	.word	0x00002d50
        /*04b0*/ 	.word	0x000000ff
        /*04b4*/ 	.word	0x00000000
        /*04b8*/ 	.short	0x010a
        /*04ba*/ 	.byte	0x05
	.zero		1


	//   ....[60]....
        /*04bc*/ 	.word	0x00002df0
        /*04c0*/ 	.word	0x000000ff
        /*04c4*/ 	.word	0x00000000
        /*04c8*/ 	.short	0x010a
        /*04ca*/ 	.byte	0x05
	.zero		1


	//   ....[61]....
        /*04cc*/ 	.word	0x00002e90
        /*04d0*/ 	.word	0x000000ff
        /*04d4*/ 	.word	0x00000000
        /*04d8*/ 	.short	0x010a
        /*04da*/ 	.byte	0x05
	.zero		1


	//   ....[62]....
        /*04dc*/ 	.word	0x00002f30
        /*04e0*/ 	.word	0x000000ff
        /*04e4*/ 	.word	0x00000000
        /*04e8*/ 	.short	0x010a
        /*04ea*/ 	.byte	0x05
	.zero		1


	//   ....[63]....
        /*04ec*/ 	.word	0x00002fd0
        /*04f0*/ 	.word	0x000000ff
        /*04f4*/ 	.word	0x00000000
        /*04f8*/ 	.short	0x010a
        /*04fa*/ 	.byte	0x05
	.zero		1


	//   ....[64]....
        /*04fc*/ 	.word	0x00003070
        /*0500*/ 	.word	0x000000ff
        /*0504*/ 	.word	0x00000000
        /*0508*/ 	.short	0x010a
        /*050a*/ 	.byte	0x05
	.zero		1


	//   ....[65]....
        /*050c*/ 	.word	0x00003110
        /*0510*/ 	.word	0x000000ff
        /*0514*/ 	.word	0x00000000
        /*0518*/ 	.short	0x010a
        /*051a*/ 	.byte	0x05
	.zero		1


	//   ....[66]....
        /*051c*/ 	.word	0x000031b0
        /*0520*/ 	.word	0x000000ff
        /*0524*/ 	.word	0x00000000
        /*0528*/ 	.short	0x010a
        /*052a*/ 	.byte	0x05
	.zero		1


	//   ....[67]....
        /*052c*/ 	.word	0x00003250
        /*0530*/ 	.word	0x000000ff
        /*0534*/ 	.word	0x00000000
        /*0538*/ 	.short	0x010a
        /*053a*/ 	.byte	0x05
	.zero		1


	//   ....[68]....
        /*053c*/ 	.word	0x000032f0
        /*0540*/ 	.word	0x000000ff
        /*0544*/ 	.word	0x00000000
        /*0548*/ 	.short	0x010a
        /*054a*/ 	.byte	0x05
	.zero		1


	//   ....[69]....
        /*054c*/ 	.word	0x00003390
        /*0550*/ 	.word	0x000000ff
        /*0554*/ 	.word	0x00000000
        /*0558*/ 	.short	0x010a
        /*055a*/ 	.byte	0x05
	.zero		1


	//   ....[70]....
        /*055c*/ 	.word	0x00003430
        /*0560*/ 	.word	0x000000ff
        /*0564*/ 	.word	0x00000000
        /*0568*/ 	.short	0x010a
        /*056a*/ 	.byte	0x05
	.zero		1


	//   ....[71]....
        /*056c*/ 	.word	0x000034d0
        /*0570*/ 	.word	0x000000ff
        /*0574*/ 	.word	0x00000000
        /*0578*/ 	.short	0x010a
        /*057a*/ 	.byte	0x05
	.zero		1


	//   ....[72]....
        /*057c*/ 	.word	0x00003570
        /*0580*/ 	.word	0x000000ff
        /*0584*/ 	.word	0x00000000
        /*0588*/ 	.short	0x010a
        /*058a*/ 	.byte	0x05
	.zero		1


	//   ....[73]....
        /*058c*/ 	.word	0x00003610
        /*0590*/ 	.word	0x000000ff
        /*0594*/ 	.word	0x00000000
        /*0598*/ 	.short	0x010a
        /*059a*/ 	.byte	0x05
	.zero		1


	//   ....[74]....
        /*059c*/ 	.word	0x000036c0
        /*05a0*/ 	.word	0x00000000
        /*05a4*/ 	.word	0x00000000
        /*05a8*/ 	.short	0x010a
        /*05aa*/ 	.byte	0xff
	.zero		1


	//   ....[75]....
        /*05ac*/ 	.word	0x00003810
        /*05b0*/ 	.word	0x000000ff
        /*05b4*/ 	.word	0x00000158
        /*05b8*/ 	.short	0x010a
        /*05ba*/ 	.byte	0x04
	.zero		1


	//   ....[76]....
        /*05bc*/ 	.word	0x000038b0
        /*05c0*/ 	.word	0x000000ff
        /*05c4*/ 	.word	0x00000150
        /*05c8*/ 	.short	0x010a
        /*05ca*/ 	.byte	0x04
	.zero		1


	//   ....[77]....
        /*05cc*/ 	.word	0x00003950
        /*05d0*/ 	.word	0x000000ff
        /*05d4*/ 	.word	0x00000000
        /*05d8*/ 	.short	0x0101
        /*05da*/ 	.byte	0x05
	.zero		1


	//   ....[78]....
        /*05dc*/ 	.word	0x00003990
        /*05e0*/ 	.word	0x000000ff
        /*05e4*/ 	.word	0x00000158
        /*05e8*/ 	.short	0x0106
        /*05ea*/ 	.byte	0x04
	.zero		1


	//   ....[79]....
        /*05ec*/ 	.word	0x000039d0
        /*05f0*/ 	.word	0x00000000
        /*05f4*/ 	.word	0x00000158
        /*05f8*/ 	.short	0x010a
        /*05fa*/ 	.byte	0xff
	.zero		1


	//   ....[80]....
        /*05fc*/ 	.word	0x00003c20
        /*0600*/ 	.word	0x000000ff
        /*0604*/ 	.word	0x00000008
        /*0608*/ 	.short	0x010a
        /*060a*/ 	.byte	0x05
	.zero		1


	//   ....[81]....
        /*060c*/ 	.word	0x00003c40
        /*0610*/ 	.word	0x000000ff
        /*0614*/ 	.word	0x00000008
        /*0618*/ 	.short	0x010a
        /*061a*/ 	.byte	0x05
	.zero		1


	//   ....[82]....
        /*061c*/ 	.word	0x00003dd0
        /*0620*/ 	.word	0x000000ff
        /*0624*/ 	.word	0x00000008
        /*0628*/ 	.short	0x010a
        /*062a*/ 	.byte	0x05
	.zero		1


	//   ....[83]....
        /*062c*/ 	.word	0x00003df0
        /*0630*/ 	.word	0x000000ff
        /*0634*/ 	.word	0x00000008
        /*0638*/ 	.short	0x010a
        /*063a*/ 	.byte	0x05
	.zero		1


	//   ....[84]....
        /*063c*/ 	.word	0x00003eb0
        /*0640*/ 	.word	0x000000ff
        /*0644*/ 	.word	0x00000000
        /*0648*/ 	.short	0x0101
        /*064a*/ 	.byte	0x04
	.zero		1


	//   ....[85]....
        /*064c*/ 	.word	0x00004230
        /*0650*/ 	.word	0x000000ff
        /*0654*/ 	.word	0x00000150
        /*0658*/ 	.short	0x010a
        /*065a*/ 	.byte	0x14
	.zero		1


	//   ....[86]....
        /*065c*/ 	.word	0x000042d0
        /*0660*/ 	.word	0x000000ff
        /*0664*/ 	.word	0x00000000
        /*0668*/ 	.short	0x0101
        /*066a*/ 	.byte	0x22
	.zero		1


	//   ....[87]....
        /*066c*/ 	.word	0x00004310
        /*0670*/ 	.word	0x000000ff
        /*0674*/ 	.word	0x00000170
        /*0678*/ 	.short	0x010a
        /*067a*/ 	.byte	0x19
	.zero		1


	//   ....[88]....
        /*067c*/ 	.word	0x000043b0
        /*0680*/ 	.word	0x000000ff
        /*0684*/ 	.word	0x00000000
        /*0688*/ 	.short	0x010a
        /*068a*/ 	.byte	0x04
	.zero		1


	//   ....[89]....
        /*068c*/ 	.word	0x00004400
        /*0690*/ 	.word	0x000000ff
        /*0694*/ 	.word	0x00000000
        /*0698*/ 	.short	0x010a
        /*069a*/ 	.byte	0x12
	.zero		1


	//   ....[90]....
        /*069c*/ 	.word	0x00004550
        /*06a0*/ 	.word	0x000000ff
        /*06a4*/ 	.word	0x00000000
        /*06a8*/ 	.short	0x010a
        /*06aa*/ 	.byte	0x05
	.zero		1


	//   ....[91]....
        /*06ac*/ 	.word	0x00004880
        /*06b0*/ 	.word	0x000000ff
        /*06b4*/ 	.word	0x00000000
        /*06b8*/ 	.short	0x010a
        /*06ba*/ 	.byte	0x04
	.zero		1


	//   ....[92]....
        /*06bc*/ 	.word	0x00004920
        /*06c0*/ 	.word	0x00000000
        /*06c4*/ 	.word	0x00000000
        /*06c8*/ 	.short	0x010a
        /*06ca*/ 	.byte	0xff
	.zero		1


	//   ....[93]....
        /*06cc*/ 	.word	0x00004960
        /*06d0*/ 	.word	0x00000000
        /*06d4*/ 	.word	0x00000000
        /*06d8*/ 	.short	0x010a
        /*06da*/ 	.byte	0xff
	.zero		1


	//   ....[94]....
        /*06dc*/ 	.word	0x000049d0
        /*06e0*/ 	.word	0x000000ff
        /*06e4*/ 	.word	0x00000000
        /*06e8*/ 	.short	0x0101
        /*06ea*/ 	.byte	0x04
	.zero		1


	//   ....[95]....
        /*06ec*/ 	.word	0x00004a10
        /*06f0*/ 	.word	0x000000ff
        /*06f4*/ 	.word	0x00000180
        /*06f8*/ 	.short	0x010a
        /*06fa*/ 	.byte	0x14
	.zero		1


	//   ....[96]....
        /*06fc*/ 	.word	0x00004a70
        /*0700*/ 	.word	0x000000ff
        /*0704*/ 	.word	0x00000000
        /*0708*/ 	.short	0x0101
        /*070a*/ 	.byte	0x04
	.zero		1


	//   ....[97]....
        /*070c*/ 	.word	0x00004f50
        /*0710*/ 	.word	0x000000ff
        /*0714*/ 	.word	0x00000150
        /*0718*/ 	.short	0x010a
        /*071a*/ 	.byte	0x1f
	.zero		1


	//   ....[98]....
        /*071c*/ 	.word	0x00004ff0
        /*0720*/ 	.word	0x000000ff
        /*0724*/ 	.word	0x00000000
        /*0728*/ 	.short	0x0101
        /*072a*/ 	.byte	0x2d
	.zero		1


	//   ....[99]....
        /*072c*/ 	.word	0x00005530
        /*0730*/ 	.word	0x000000ff
        /*0734*/ 	.word	0x00000148
        /*0738*/ 	.short	0x010a
        /*073a*/ 	.byte	0x1f
	.zero		1


	//   ....[100]....
        /*073c*/ 	.word	0x00005720
        /*0740*/ 	.word	0x000000ff
        /*0744*/ 	.word	0x00000128
        /*0748*/ 	.short	0x010a
        /*074a*/ 	.byte	0x07
	.zero		1


	//   ....[101]....
        /*074c*/ 	.word	0x00005a40
        /*0750*/ 	.word	0x000000ff
        /*0754*/ 	.word	0x00000110
        /*0758*/ 	.short	0x010b
        /*075a*/ 	.byte	0x07
	.zero		1


	//   ....[102]....
        /*075c*/ 	.word	0x00005a70
        /*0760*/ 	.word	0x000000ff
        /*0764*/ 	.word	0x00000000
        /*0768*/ 	.short	0x0101
        /*076a*/ 	.byte	0x04
	.zero		1


	//   ....[103]....
        /*076c*/ 	.word	0x00005a80
        /*0770*/ 	.word	0x000000ff
        /*0774*/ 	.word	0x00000128
        /*0778*/ 	.short	0x010a
        /*077a*/ 	.byte	0x05
	.zero		1


	//   ....[104]....
        /*077c*/ 	.word	0x00005d30
        /*0780*/ 	.word	0x000000ff
        /*0784*/ 	.word	0x00000110
        /*0788*/ 	.short	0x010b
        /*078a*/ 	.byte	0x05
	.zero		1


	//   ....[105]....
        /*078c*/ 	.word	0x00005d40
        /*0790*/ 	.word	0x000000ff
        /*0794*/ 	.word	0x00000000
        /*0798*/ 	.short	0x0101
        /*079a*/ 	.byte	0x04
	.zero		1


	//   ....[106]....
        /*079c*/ 	.word	0x00005da0
        /*07a0*/ 	.word	0x000000ff
        /*07a4*/ 	.word	0x00000000
        /*07a8*/ 	.short	0x010a
        /*07aa*/ 	.byte	0x04
	.zero		1


	//   ....[107]....
        /*07ac*/ 	.word	0x00005e30
        /*07b0*/ 	.word	0x000000ff
        /*07b4*/ 	.word	0x00000000
        /*07b8*/ 	.short	0x010a
        /*07ba*/ 	.byte	0x05
	.zero		1


	//   ....[108]....
        /*07bc*/ 	.word	0x00005ed0
        /*07c0*/ 	.word	0x00000000
        /*07c4*/ 	.word	0x00000000
        /*07c8*/ 	.short	0x010a
        /*07ca*/ 	.byte	0xff
	.zero		1


	//   ....[109]....
        /*07cc*/ 	.word	0x00006230
        /*07d0*/ 	.word	0x000000ff
        /*07d4*/ 	.word	0x00000150
        /*07d8*/ 	.short	0x010a
        /*07da*/ 	.byte	0x2d
	.zero		1


	//   ....[110]....
        /*07dc*/ 	.word	0x00006300
        /*07e0*/ 	.word	0x000000ff
        /*07e4*/ 	.word	0x00000000
        /*07e8*/ 	.short	0x0101
        /*07ea*/ 	.byte	0x04
	.zero		1


	//   ....[111]....
        /*07ec*/ 	.word	0x00006f40
        /*07f0*/ 	.word	0x00000000
        /*07f4*/ 	.word	0x00000110
        /*07f8*/ 	.short	0x010a
        /*07fa*/ 	.byte	0xff
	.zero		1


	//   ....[112]....
        /*07fc*/ 	.word	0x00007090
        /*0800*/ 	.word	0x0000003b
        /*0804*/ 	.word	0x00000160
        /*0808*/ 	.short	0x010a
        /*080a*/ 	.byte	0xff
	.zero		1


	//   ....[113]....
        /*080c*/ 	.word	0x000071a0
        /*0810*/ 	.word	0x00000000
        /*0814*/ 	.word	0x00000110
        /*0818*/ 	.short	0x010a
        /*081a*/ 	.byte	0xff
	.zero		1


	//   ....[114]....
        /*081c*/ 	.word	0x000072b0
        /*0820*/ 	.word	0x0000003b
        /*0824*/ 	.word	0x00000160
        /*0828*/ 	.short	0x010a
        /*082a*/ 	.byte	0xff
	.zero		1


	//   ....[115]....
        /*082c*/ 	.word	0x00007b00
        /*0830*/ 	.word	0x00000000
        /*0834*/ 	.word	0x00000000
        /*0838*/ 	.short	0x0101
        /*083a*/ 	.byte	0xff
	.zero		1


	//   ....[116]....
        /*083c*/ 	.word	0x00007b10
        /*0840*/ 	.word	0x00000003
        /*0844*/ 	.word	0x00000110
        /*0848*/ 	.short	0x010a
        /*084a*/ 	.byte	0xff
	.zero		1


	//   ....[117]....
        /*084c*/ 	.word	0x00007bd0
        /*0850*/ 	.word	0x00000003
        /*0854*/ 	.word	0x00000110
        /*0858*/ 	.short	0x010a
        /*085a*/ 	.byte	0xff
	.zero		1


	//   ....[118]....
        /*085c*/ 	.word	0x00007f30
        /*0860*/ 	.word	0x0000003b
        /*0864*/ 	.word	0x00000000
        /*0868*/ 	.short	0x0101
        /*086a*/ 	.byte	0xff
	.zero		1


	//   ....[119]....
        /*086c*/ 	.word	0x00008510
        /*0870*/ 	.word	0x00000000
        /*0874*/ 	.word	0x00000000
        /*0878*/ 	.short	0x0101
        /*087a*/ 	.byte	0xff
	.zero		1


	//   ....[120]....
        /*087c*/ 	.word	0x00008790
        /*0880*/ 	.word	0x000000ff
        /*0884*/ 	.word	0x00000000
        /*0888*/ 	.short	0x0101
        /*088a*/ 	.byte	0x04
	.zero		1


	//   ....[121]....
        /*088c*/ 	.word	0x000087c0
        /*0890*/ 	.word	0x00000000
        /*0894*/ 	.word	0x00000088
        /*0898*/ 	.short	0x010a
        /*089a*/ 	.byte	0xff
	.zero		1


	//   ....[122]....
        /*089c*/ 	.word	0x00008820
        /*08a0*/ 	.word	0x00000000
        /*08a4*/ 	.word	0x00000088
        /*08a8*/ 	.short	0x010a
        /*08aa*/ 	.byte	0xff
	.zero		1


	//   ....[123]....
        /*08ac*/ 	.word	0x00008880
        /*08b0*/ 	.word	0x00000000
        /*08b4*/ 	.word	0x00000150
        /*08b8*/ 	.short	0x010a
        /*08ba*/ 	.byte	0xff
	.zero		1


	//   ....[124]....
        /*08bc*/ 	.word	0x000088e0
        /*08c0*/ 	.word	0x00000000
        /*08c4*/ 	.word	0x00000000
        /*08c8*/ 	.short	0x010a
        /*08ca*/ 	.byte	0xff
	.zero		1


	//   ....[125]....
        /*08cc*/ 	.word	0x00008940
        /*08d0*/ 	.word	0x00000000
        /*08d4*/ 	.word	0x00000000
        /*08d8*/ 	.short	0x010a
        /*08da*/ 	.byte	0xff
	.zero		1


	//   ....[126]....
        /*08dc*/ 	.word	0x000089a0
        /*08e0*/ 	.word	0x00000000
        /*08e4*/ 	.word	0x00000000
        /*08e8*/ 	.short	0x010a
        /*08ea*/ 	.byte	0xff
	.zero		1


	//   ....[127]....
        /*08ec*/ 	.word	0x00008a00
        /*08f0*/ 	.word	0x00000000
        /*08f4*/ 	.word	0x00000000
        /*08f8*/ 	.short	0x010a
        /*08fa*/ 	.byte	0xff
	.zero		1


	//   ....[128]....
        /*08fc*/ 	.word	0x00008a60
        /*0900*/ 	.word	0x00000000
        /*0904*/ 	.word	0x00000000
        /*0908*/ 	.short	0x010a
        /*090a*/ 	.byte	0xff
	.zero		1


	//   ....[129]....
        /*090c*/ 	.word	0x00008ac0
        /*0910*/ 	.word	0x00000000
        /*0914*/ 	.word	0x00000000
        /*0918*/ 	.short	0x010a
        /*091a*/ 	.byte	0xff
	.zero		1


	//   ....[130]....
        /*091c*/ 	.word	0x00008b20
        /*0920*/ 	.word	0x00000000
        /*0924*/ 	.word	0x00000000
        /*0928*/ 	.short	0x010a
        /*092a*/ 	.byte	0xff
	.zero		1


	//   ....[131]....
        /*092c*/ 	.word	0x00008b80
        /*0930*/ 	.word	0x00000000
        /*0934*/ 	.word	0x00000000
        /*0938*/ 	.short	0x010a
        /*093a*/ 	.byte	0xff
	.zero		1


	//   ....[132]....
        /*093c*/ 	.word	0x00008be0
        /*0940*/ 	.word	0x00000000
        /*0944*/ 	.word	0x00000000
        /*0948*/ 	.short	0x010a
        /*094a*/ 	.byte	0xff
	.zero		1


	//   ....[133]....
        /*094c*/ 	.word	0x00008c40
        /*0950*/ 	.word	0x00000000
        /*0954*/ 	.word	0x00000000
        /*0958*/ 	.short	0x010a
        /*095a*/ 	.byte	0xff
	.zero		1


	//   ....[134]....
        /*095c*/ 	.word	0x00008ca0
        /*0960*/ 	.word	0x00000000
        /*0964*/ 	.word	0x00000000
        /*0968*/ 	.short	0x010a
        /*096a*/ 	.byte	0xff
	.zero		1


	//   ....[135]....
        /*096c*/ 	.word	0x00008d00
        /*0970*/ 	.word	0x00000000
        /*0974*/ 	.word	0x00000000
        /*0978*/ 	.short	0x010a
        /*097a*/ 	.byte	0xff
	.zero		1


	//   ....[136]....
        /*097c*/ 	.word	0x00008d60
        /*0980*/ 	.word	0x00000000
        /*0984*/ 	.word	0x00000000
        /*0988*/ 	.short	0x010a
        /*098a*/ 	.byte	0xff
	.zero		1


	//   ....[137]....
        /*098c*/ 	.word	0x00008dc0
        /*0990*/ 	.word	0x00000000
        /*0994*/ 	.word	0x00000000
        /*0998*/ 	.short	0x010a
        /*099a*/ 	.byte	0xff
	.zero		1


	//   ....[138]....
        /*099c*/ 	.word	0x00008e20
        /*09a0*/ 	.word	0x00000000
        /*09a4*/ 	.word	0x00000000
        /*09a8*/ 	.short	0x010a
        /*09aa*/ 	.byte	0xff
	.zero		1


	//   ....[139]....
        /*09ac*/ 	.word	0x00008e80
        /*09b0*/ 	.word	0x00000000
        /*09b4*/ 	.word	0x00000000
        /*09b8*/ 	.short	0x010a
        /*09ba*/ 	.byte	0xff
	.zero		1


	//   ....[140]....
        /*09bc*/ 	.word	0x00008ee0
        /*09c0*/ 	.word	0x00000004
        /*09c4*/ 	.word	0x00000158
        /*09c8*/ 	.short	0x010a
        /*09ca*/ 	.byte	0xff
	.zero		1


	//   ....[141]....
        /*09cc*/ 	.word	0x00008f40
        /*09d0*/ 	.word	0x00000004
        /*09d4*/ 	.word	0x00000150
        /*09d8*/ 	.short	0x010a
        /*09da*/ 	.byte	0xff
	.zero		1


	//   ....[142]....
        /*09dc*/ 	.word	0x00008fa0
        /*09e0*/ 	.word	0x00000005
        /*09e4*/ 	.word	0x00000008
        /*09e8*/ 	.short	0x010a
        /*09ea*/ 	.byte	0xff
	.zero		1


	//   ....[143]....
        /*09ec*/ 	.word	0x00009080
        /*09f0*/ 	.word	0x00000003
        /*09f4*/ 	.word	0x00000008
        /*09f8*/ 	.short	0x010a
        /*09fa*/ 	.byte	0xff
	.zero		1


	//   ....[144]....
        /*09fc*/ 	.word	0x000090e0
        /*0a00*/ 	.word	0x00000004
        /*0a04*/ 	.word	0x00000150
        /*0a08*/ 	.short	0x010a
        /*0a0a*/ 	.byte	0xff
	.zero		1


	//   ....[145]....
        /*0a0c*/ 	.word	0x00009140
        /*0a10*/ 	.word	0x00000004
        /*0a14*/ 	.word	0x00000170
        /*0a18*/ 	.short	0x010a
        /*0a1a*/ 	.byte	0xff
	.zero		1


	//   ....[146]....
        /*0a1c*/ 	.word	0x000091a0
        /*0a20*/ 	.word	0x00000004
        /*0a24*/ 	.word	0x00000000
        /*0a28*/ 	.short	0x010a
        /*0a2a*/ 	.byte	0xff
	.zero		1


	//   ....[147]....
        /*0a2c*/ 	.word	0x00009200
        /*0a30*/ 	.word	0x00000000
        /*0a34*/ 	.word	0x00000000
        /*0a38*/ 	.short	0x010a
        /*0a3a*/ 	.byte	0xff
	.zero		1


	//   ....[148]....
        /*0a3c*/ 	.word	0x00009260
        /*0a40*/ 	.word	0x00000000
        /*0a44*/ 	.word	0x00000180
        /*0a48*/ 	.short	0x010a
        /*0a4a*/ 	.byte	0xff
	.zero		1


	//   ....[149]....
        /*0a4c*/ 	.word	0x000092c0
        /*0a50*/ 	.word	0x00000000
        /*0a54*/ 	.word	0x00000150
        /*0a58*/ 	.short	0x010a
        /*0a5a*/ 	.byte	0xff
	.zero		1


	//   ....[150]....
        /*0a5c*/ 	.word	0x00009320
        /*0a60*/ 	.word	0x00000000
        /*0a64*/ 	.word	0x00000148
        /*0a68*/ 	.short	0x010a
        /*0a6a*/ 	.byte	0xff
	.zero		1


	//   ....[151]....
        /*0a6c*/ 	.word	0x00009380
        /*0a70*/ 	.word	0x00000000
        /*0a74*/ 	.word	0x00000128
        /*0a78*/ 	.short	0x010a
        /*0a7a*/ 	.byte	0xff
	.zero		1


	//   ....[152]....
        /*0a7c*/ 	.word	0x000093e0
        /*0a80*/ 	.word	0x00000000
        /*0a84*/ 	.word	0x00000128
        /*0a88*/ 	.short	0x010a
        /*0a8a*/ 	.byte	0xff
	.zero		1


	//   ....[153]....
        /*0a8c*/ 	.word	0x00009440
        /*0a90*/ 	.word	0x00000000
        /*0a94*/ 	.word	0x00000000
        /*0a98*/ 	.short	0x010a
        /*0a9a*/ 	.byte	0xff
	.zero		1


	//   ....[154]....
        /*0a9c*/ 	.word	0x000094a0
        /*0aa0*/ 	.word	0x00000000
        /*0aa4*/ 	.word	0x00000000
        /*0aa8*/ 	.short	0x010a
        /*0aaa*/ 	.byte	0xff
	.zero		1


	//   ....[155]....
        /*0aac*/ 	.word	0x00009500
        /*0ab0*/ 	.word	0x00000000
        /*0ab4*/ 	.word	0x00000150
        /*0ab8*/ 	.short	0x010a
        /*0aba*/ 	.byte	0xff
	.zero		1


	//   ....[156]....
        /*0abc*/ 	.word	0x00009550
        /*0ac0*/ 	.word	0x00000000
        /*0ac4*/ 	.word	0x00000110
        /*0ac8*/ 	.short	0x010a
        /*0aca*/ 	.byte	0xff
	.zero		1


	//   ....[157]....
        /*0acc*/ 	.word	0x000095a0
        /*0ad0*/ 	.word	0x0000003b
        /*0ad4*/ 	.word	0x00000160
        /*0ad8*/ 	.short	0x010a
        /*0ada*/ 	.byte	0xff
	.zero		1


	//   ....[158]....
        /*0adc*/ 	.word	0x000095f0
        /*0ae0*/ 	.word	0x00000003
        /*0ae4*/ 	.word	0x00000110
        /*0ae8*/ 	.short	0x010a
        /*0aea*/ 	.byte	0xff
	.zero		1


	//----- nvinfo : EIATTR_NUM_MBARRIERS
	.align		4
.L_47:
        /*0aec*/ 	.byte	0x03, 0x38
        /*0aee*/ 	.short	0x0031


	//----- nvinfo : EIATTR_EXIT_INSTR_OFFSETS
	.align		4
        /*0af0*/ 	.byte	0x04, 0x1c
        /*0af2*/ 	.short	(.L_49 - .L_48)


	//   ....[0]....
.L_48:
        /*0af4*/ 	.word	0x000036f0


	//   ....[1]....
        /*0af8*/ 	.word	0x000039a0


	//   ....[2]....
        /*0afc*/ 	.word	0x00003a00


	//   ....[3]....
        /*0b00*/ 	.word	0x00004ca0


	//   ....[4]....
        /*0b04*/ 	.word	0x00005f00


	//   ....[5]....
        /*0b08*/ 	.word	0x00005f40


	//   ....[6]....
        /*0b0c*/ 	.word	0x00008670


	//   ....[7]....
        /*0b10*/ 	.word	0x000086f0


	//   ....[8]....
        /*0b14*/ 	.word	0x00008720


	//   ....[9]....
        /*0b18*/ 	.word	0x000087a0


	//----- nvinfo : EIATTR_MAX_THREADS
	.align		4
.L_49:
        /*0b1c*/ 	.byte	0x04, 0x05
        /*0b1e*/ 	.short	(.L_51 - .L_50)
.L_50:
        /*0b20*/ 	.word	0x00000100
        /*0b24*/ 	.word	0x00000001
        /*0b28*/ 	.word	0x00000001


	//----- nvinfo : EIATTR_CRS_STACK_SIZE
	.align		4
.L_51:
        /*0b2c*/ 	.byte	0x04, 0x1e
        /*0b2e*/ 	.short	(.L_53 - .L_52)
.L_52:
        /*0b30*/ 	.word	0x00000000


	//----- nvinfo : EIATTR_CBANK_PARAM_SIZE
	.align		4
.L_53:
        /*0b34*/ 	.byte	0x03, 0x19
        /*0b36*/ 	.short	0x0800


	//----- nvinfo : EIATTR_PARAM_CBANK
	.align		4
        /*0b38*/ 	.byte	0x04, 0x0a
        /*0b3a*/ 	.short	(.L_55 - .L_54)
	.align		4
.L_54:
        /*0b3c*/ 	.word	index@(.nv.constant0._ZN7cutlass13device_kernelINS_4conv6kernel13ConvUniversalINS1_16ConvProblemShapeILNS1_8OperatorE1ELi2EEENS1_10collective14CollectiveConvINS1_47MainloopSm100TmaUmmaWarpSpecializedImplicitGemmILS5_1ELi17ELi2ELi1ELi2EN4cute5tupleIJNSA_1CILi2EEENSC_ILi1EEESE_EEEEENSB_IJNSC_ILi128EEENSC_ILi64EEENSB_IJSI_EEEEEENS_10bfloat16_tESL_NSA_8TiledMMAINSA_8MMA_AtomIJNSA_26SM100_MMA_F16BF16_2x1SM_SSISL_SL_fLi128ELi64ELNSA_4UMMA5MajorE0ELSQ_1ELNSP_7ScaleInE0ELSR_0EEEEEENSA_6LayoutINSB_IJSE_SE_SE_EEENSB_IJNSC_ILi0EEESW_SW_EEEEENSB_IJNSA_10UnderscoreESZ_SZ_EEEEENS7_6detail27Sm100ImplicitGemmTileTraitsINSA_25SM100_TMA_2SM_LOAD_IM2COLENSA_14ComposedLayoutINSA_7SwizzleILi3ELi4ELi3EEENSA_18smem_ptr_flag_bitsILi16EEENSU_INSB_IJNSC_ILi8EEESI_EEENSB_IJSI_SE_EEEEEEEvEENS13_INSA_18SM100_TMA_2SM_LOADENS15_INS16_ILi2ELi4ELi3EEES19_NSU_INSB_IJNSC_ILi32EEES1A_EEENSB_IJSE_S1I_EEEEEEEvEEEENS_8epilogue10collective18CollectiveEpilogueINS1P_23Sm100TmaWarpSpecializedILi3ELi2ELi16ELb1ELb0EEEJNSB_IJSI_SI_SJ_EEENSB_IJNSU_ISI_SE_EENSU_INSB_IJNSC_ILi16EEESD_EEES1K_EEEEESL_NSB_IJNSB_IJlllEEESE_SW_EEESL_S21_NS1P_6fusion15FusionCallbacksIS1T_NS22_17LinearCombinationISL_fSL_fLNS_15FloatRoundStyleE2EEES1U_S1Z_JEEENSA_5SM1004TMEM4LOAD26SM100_TMEM_LOAD_32dp32b16xENSA_20SM90_TMA_LOAD_IM2COLENS15_INS16_ILi1ELi4ELi3EEES19_NSU_INSB_IJS1A_S1W_EEENSB_IJS1W_SE_EEEEEEENSA_39AutoVectorizingCopyWithAssumedAlignmentILi128EEENSA_21SM90_TMA_STORE_IM2COLES2H_S2J_S2J_EEEvvEEEEvNT_6ParamsE)
        /*0b40*/ 	.short	0x0380
        /*0b42*/ 	.short	0x0800


	//----- nvinfo : EIATTR_SW_WAR
	.align		4
.L_55:
        /*0b44*/ 	.byte	0x04, 0x36
        /*0b46*/ 	.short	(.L_57 - .L_56)
.L_56:
        /*0b48*/ 	.word	0x00000008
.L_57:


//--------------------- .nv.callgraph             --------------------------
	.section	.nv.callgraph,"",@"SHT_CUDA_CALLGRAPH"
	.align	4
	.sectionentsize	8
	.align		4
        /*0000*/ 	.word	0x00000000
	.align		4
        /*0004*/ 	.word	0xffffffff
	.align		4
        /*0008*/ 	.word	index@(_ZN7cutlass13device_kernelINS_4conv6kernel13ConvUniversalINS1_16ConvProblemShapeILNS1_8OperatorE1ELi2EEENS1_10collective14CollectiveConvINS1_47MainloopSm100TmaUmmaWarpSpecializedImplicitGemmILS5_1ELi17ELi2ELi1ELi2EN4cute5tupleIJNSA_1CILi2EEENSC_ILi1EEESE_EEEEENSB_IJNSC_ILi128EEENSC_ILi64EEENSB_IJSI_EEEEEENS_10bfloat16_tESL_NSA_8TiledMMAINSA_8MMA_AtomIJNSA_26SM100_MMA_F16BF16_2x1SM_SSISL_SL_fLi128ELi64ELNSA_4UMMA5MajorE0ELSQ_1ELNSP_7ScaleInE0ELSR_0EEEEEENSA_6LayoutINSB_IJSE_SE_SE_EEENSB_IJNSC_ILi0EEESW_SW_EEEEENSB_IJNSA_10UnderscoreESZ_SZ_EEEEENS7_6detail27Sm100ImplicitGemmTileTraitsINSA_25SM100_TMA_2SM_LOAD_IM2COLENSA_14ComposedLayoutINSA_7SwizzleILi3ELi4ELi3EEENSA_18smem_ptr_flag_bitsILi16EEENSU_INSB_IJNSC_ILi8EEESI_EEENSB_IJSI_SE_EEEEEEEvEENS13_INSA_18SM100_TMA_2SM_LOADENS15_INS16_ILi2ELi4ELi3EEES19_NSU_INSB_IJNSC_ILi32EEES1A_EEENSB_IJSE_S1I_EEEEEEEvEEEENS_8epilogue10collective18CollectiveEpilogueINS1P_23Sm100TmaWarpSpecializedILi3ELi2ELi16ELb1ELb0EEEJNSB_IJSI_SI_SJ_EEENSB_IJNSU_ISI_SE_EENSU_INSB_IJNSC_ILi16EEESD_EEES1K_EEEEESL_NSB_IJNSB_IJlllEEESE_SW_EEESL_S21_NS1P_6fusion15FusionCallbacksIS1T_NS22_17LinearCombinationISL_fSL_fLNS_15FloatRoundStyleE2EEES1U_S1Z_JEEENSA_5SM1004TMEM4LOAD26SM100_TMEM_LOAD_32dp32b16xENSA_20SM90_TMA_LOAD_IM2COLENS15_INS16_ILi1ELi4ELi3EEES19_NSU_INSB_IJS1A_S1W_EEENSB_IJS1W_SE_EEEEEEENSA_39AutoVectorizingCopyWithAssumedAlignmentILi128EEENSA_21SM90_TMA_STORE_IM2COLES2H_S2J_S2J_EEEvvEEEEvNT_6ParamsE)
	.align		4
        /*000c*/ 	.word	index@(__assertfail)
	.align		4
        /*0010*/ 	.word	0x00000000
	.align		4
        /*0014*/ 	.word	0xfffffffe
	.align		4
        /*0018*/ 	.word	0x00000000
	.align		4
        /*001c*/ 	.word	0xfffffffd
	.align		4
        /*0020*/ 	.word	0x00000000
	.align		4
        /*0024*/ 	.word	0xfffffffc


//--------------------- .nv.constant4             --------------------------
	.section	.nv.constant4,"a",@progbits
	.align	8
	.align		8
.nv.constant4:
        /*0000*/ 	.dword	__assertfail
	.align		8
        /*0008*/ 	.dword	__unnamed_1
	.align		8
        /*0010*/ 	.dword	__unnamed_2
	.align		8
        /*0018*/ 	.dword	_ZN39_INTERNAL_0636b445_4_k_cu_38d229d5_32864cuda3std3__45__cpo5beginE
	.align		8
        /*0020*/ 	.dword	_ZN39_INTERNAL_0636b445_4_k_cu_38d229d5_32864cuda3std3__45__cpo3endE
	.align		8
        /*0028*/ 	.dword	_ZN39_INTERNAL_0636b445_4_k_cu_38d229d5_32864cuda3std3__45__cpo6cbeginE
	.align		8
        /*0030*/ 	.dword	_ZN39_INTERNAL_0636b445_4_k_cu_38d229d5_32864cuda3std3__45__cpo4cendE
	.align		8
        /*0038*/ 	.dword	_ZN39_INTERNAL_0636b445_4_k_cu_38d229d5_32864cuda3std3__441_GLOBAL__N__0636b445_4_k_cu_38d229d5_32866ignoreE
	.align		8
        /*0040*/ 	.dword	_ZN39_INTERNAL_0636b445_4_k_cu_38d229d5_32864cuda3std3__419piecewise_constructE
	.align		8
        /*0048*/ 	.dword	_ZN39_INTERNAL_0636b445_4_k_cu_38d229d5_32864cuda3std3__48in_placeE
	.align		8
        /*0050*/ 	.dword	_ZN39_INTERNAL_0636b445_4_k_cu_38d229d5_32864cuda3std6ranges3__45__cpo4swapE
	.align		8
        /*0058*/ 	.dword	_ZN39_INTERNAL_0636b445_4_k_cu_38d229d5_32864cuda3std6ranges3__45__cpo9iter_moveE
	.align		8
        /*0060*/ 	.dword	_ZN39_INTERNAL_0636b445_4_k_cu_38d229d5_32864cute7productE
	.align		8
        /*0068*/ 	.dword	_ZN39_INTERNAL_0636b445_4_k_cu_38d229d5_32864cute1_E
	.align		8
        /*0070*/ 	.dword	$str$27
	.align		8
        /*0078*/ 	.dword	$str$28
	.align		8
        /*0080*/ 	.dword	$str$29
	.align		8
        /*0088*/ 	.dword	$str$30


//--------------------- .text._ZN7cutlass13device_kernelINS_4conv6kernel13ConvUniversalINS1_16ConvProblemShapeILNS1_8OperatorE1ELi2EEENS1_10collective14CollectiveConvINS1_47MainloopSm100TmaUmmaWarpSpecializedImplicitGemmILS5_1ELi17ELi2ELi1ELi2EN4cute5tupleIJNSA_1CILi2EEENSC_ILi1EEESE_EEEEENSB_IJNSC_ILi128EEENSC_ILi64EEENSB_IJSI_EEEEEENS_10bfloat16_tESL_NSA_8TiledMMAINSA_8MMA_AtomIJNSA_26SM100_MMA_F16BF16_2x1SM_SSISL_SL_fLi128ELi64ELNSA_4UMMA5MajorE0ELSQ_1ELNSP_7ScaleInE0ELSR_0EEEEEENSA_6LayoutINSB_IJSE_SE_SE_EEENSB_IJNSC_ILi0EEESW_SW_EEEEENSB_IJNSA_10UnderscoreESZ_SZ_EEEEENS7_6detail27Sm100ImplicitGemmTileTraitsINSA_25SM100_TMA_2SM_LOAD_IM2COLENSA_14ComposedLayoutINSA_7SwizzleILi3ELi4ELi3EEENSA_18smem_ptr_flag_bitsILi16EEENSU_INSB_IJNSC_ILi8EEESI_EEENSB_IJSI_SE_EEEEEEEvEENS13_INSA_18SM100_TMA_2SM_LOADENS15_INS16_ILi2ELi4ELi3EEES19_NSU_INSB_IJNSC_ILi32EEES1A_EEENSB_IJSE_S1I_EEEEEEEvEEEENS_8epilogue10collective18CollectiveEpilogueINS1P_23Sm100TmaWarpSpecializedILi3ELi2ELi16ELb1ELb0EEEJNSB_IJSI_SI_SJ_EEENSB_IJNSU_ISI_SE_EENSU_INSB_IJNSC_ILi16EEESD_EEES1K_EEEEESL_NSB_IJNSB_IJlllEEESE_SW_EEESL_S21_NS1P_6fusion15FusionCallbacksIS1T_NS22_17LinearCombinationISL_fSL_fLNS_15FloatRoundStyleE2EEES1U_S1Z_JEEENSA_5SM1004TMEM4LOAD26SM100_TMEM_LOAD_32dp32b16xENSA_20SM90_TMA_LOAD_IM2COLENS15_INS16_ILi1ELi4ELi3EEES19_NSU_INSB_IJS1A_S1W_EEENSB_IJS1W_SE_EEEEEEENSA_39AutoVectorizingCopyWithAssumedAlignmentILi128EEENSA_21SM90_TMA_STORE_IM2COLES2H_S2J_S2J_EEEvvEEEEvNT_6ParamsE --------------------------
	.section	.text._ZN7cutlass13device_kernelINS_4conv6kernel13ConvUniversalINS1_16ConvProblemShapeILNS1_8OperatorE1ELi2EEENS1_10collective14CollectiveConvINS1_47MainloopSm100TmaUmmaWarpSpecializedImplicitGemmILS5_1ELi17ELi2ELi1ELi2EN4cute5tupleIJNSA_1CILi2EEENSC_ILi1EEESE_EEEEENSB_IJNSC_ILi128EEENSC_ILi64EEENSB_IJSI_EEEEEENS_10bfloat16_tESL_NSA_8TiledMMAINSA_8MMA_AtomIJNSA_26SM100_MMA_F16BF16_2x1SM_SSISL_SL_fLi128ELi64ELNSA_4UMMA5MajorE0ELSQ_1ELNSP_7ScaleInE0ELSR_0EEEEEENSA_6LayoutINSB_IJSE_SE_SE_EEENSB_IJNSC_ILi0EEESW_SW_EEEEENSB_IJNSA_10UnderscoreESZ_SZ_EEEEENS7_6detail27Sm100ImplicitGemmTileTraitsINSA_25SM100_TMA_2SM_LOAD_IM2COLENSA_14ComposedLayoutINSA_7SwizzleILi3ELi4ELi3EEENSA_18smem_ptr_flag_bitsILi16EEENSU_INSB_IJNSC_ILi8EEESI_EEENSB_IJSI_SE_EEEEEEEvEENS13_INSA_18SM100_TMA_2SM_LOADENS15_INS16_ILi2ELi4ELi3EEES19_NSU_INSB_IJNSC_ILi32EEES1A_EEENSB_IJSE_S1I_EEEEEEEvEEEENS_8epilogue10collective18CollectiveEpilogueINS1P_23Sm100TmaWarpSpecializedILi3ELi2ELi16ELb1ELb0EEEJNSB_IJSI_SI_SJ_EEENSB_IJNSU_ISI_SE_EENSU_INSB_IJNSC_ILi16EEESD_EEES1K_EEEEESL_NSB_IJNSB_IJlllEEESE_SW_EEESL_S21_NS1P_6fusion15FusionCallbacksIS1T_NS22_17LinearCombinationISL_fSL_fLNS_15FloatRoundStyleE2EEES1U_S1Z_JEEENSA_5SM1004TMEM4LOAD26SM100_TMEM_LOAD_32dp32b16xENSA_20SM90_TMA_LOAD_IM2COLENS15_INS16_ILi1ELi4ELi3EEES19_NSU_INSB_IJS1A_S1W_EEENSB_IJS1W_SE_EEEEEEENSA_39AutoVectorizingCopyWithAssumedAlignmentILi128EEENSA_21SM90_TMA_STORE_IM2COLES2H_S2J_S2J_EEEvvEEEEvNT_6ParamsE,"ax",@progbits
	.align	128
.text._ZN7cutlass13device_kernelINS_4conv6kernel13ConvUniversalINS1_16ConvProblemShapeILNS1_8OperatorE1ELi2EEENS1_10collective14CollectiveConvINS1_47MainloopSm100TmaUmmaWarpSpecializedImplicitGemmILS5_1ELi17ELi2ELi1ELi2EN4cute5tupleIJNSA_1CILi2EEENSC_ILi1EEESE_EEEEENSB_IJNSC_ILi128EEENSC_ILi64EEENSB_IJSI_EEEEEENS_10bfloat16_tESL_NSA_8TiledMMAINSA_8MMA_AtomIJNSA_26SM100_MMA_F16BF16_2x1SM_SSISL_SL_fLi128ELi64ELNSA_4UMMA5MajorE0ELSQ_1ELNSP_7ScaleInE0ELSR_0EEEEEENSA_6LayoutINSB_IJSE_SE_SE_EEENSB_IJNSC_ILi0EEESW_SW_EEEEENSB_IJNSA_10UnderscoreESZ_SZ_EEEEENS7_6detail27Sm100ImplicitGemmTileTraitsINSA_25SM100_TMA_2SM_LOAD_IM2COLENSA_14ComposedLayoutINSA_7SwizzleILi3ELi4ELi3EEENSA_18smem_ptr_flag_bitsILi16EEENSU_INSB_IJNSC_ILi8EEESI_EEENSB_IJSI_SE_EEEEEEEvEENS13_INSA_18SM100_TMA_2SM_LOADENS15_INS16_ILi2ELi4ELi3EEES19_NSU_INSB_IJNSC_ILi32EEES1A_EEENSB_IJSE_S1I_EEEEEEEvEEEENS_8epilogue10collective18CollectiveEpilogueINS1P_23Sm100TmaWarpSpecializedILi3ELi2ELi16ELb1ELb0EEEJNSB_IJSI_SI_SJ_EEENSB_IJNSU_ISI_SE_EENSU_INSB_IJNSC_ILi16EEESD_EEES1K_EEEEESL_NSB_IJNSB_IJlllEEESE_SW_EEESL_S21_NS1P_6fusion15FusionCallbacksIS1T_NS22_17LinearCombinationISL_fSL_fLNS_15FloatRoundStyleE2EEES1U_S1Z_JEEENSA_5SM1004TMEM4LOAD26SM100_TMEM_LOAD_32dp32b16xENSA_20SM90_TMA_LOAD_IM2COLENS15_INS16_ILi1ELi4ELi3EEES19_NSU_INSB_IJS1A_S1W_EEENSB_IJS1W_SE_EEEEEEENSA_39AutoVectorizingCopyWithAssumedAlignmentILi128EEENSA_21SM90_TMA_STORE_IM2COLES2H_S2J_S2J_EEEvvEEEEvNT_6ParamsE:
        .type           _ZN7cutlass13device_kernelINS_4conv6kernel13ConvUniversalINS1_16ConvProblemShapeILNS1_8OperatorE1ELi2EEENS1_10collective14CollectiveConvINS1_47MainloopSm100TmaUmmaWarpSpecializedImplicitGemmILS5_1ELi17ELi2ELi1ELi2EN4cute5tupleIJNSA_1CILi2EEENSC_ILi1EEESE_EEEEENSB_IJNSC_ILi128EEENSC_ILi64EEENSB_IJSI_EEEEEENS_10bfloat16_tESL_NSA_8TiledMMAINSA_8MMA_AtomIJNSA_26SM100_MMA_F16BF16_2x1SM_SSISL_SL_fLi128ELi64ELNSA_4UMMA5MajorE0ELSQ_1ELNSP_7ScaleInE0ELSR_0EEEEEENSA_6LayoutINSB_IJSE_SE_SE_EEENSB_IJNSC_ILi0EEESW_SW_EEEEENSB_IJNSA_10UnderscoreESZ_SZ_EEEEENS7_6detail27Sm100ImplicitGemmTileTraitsINSA_25SM100_TMA_2SM_LOAD_IM2COLENSA_14ComposedLayoutINSA_7SwizzleILi3ELi4ELi3EEENSA_18smem_ptr_flag_bitsILi16EEENSU_INSB_IJNSC_ILi8EEESI_EEENSB_IJSI_SE_EEEEEEEvEENS13_INSA_18SM100_TMA_2SM_LOADENS15_INS16_ILi2ELi4ELi3EEES19_NSU_INSB_IJNSC_ILi32EEES1A_EEENSB_IJSE_S1I_EEEEEEEvEEEENS_8epilogue10collective18CollectiveEpilogueINS1P_23Sm100TmaWarpSpecializedILi3ELi2ELi16ELb1ELb0EEEJNSB_IJSI_SI_SJ_EEENSB_IJNSU_ISI_SE_EENSU_INSB_IJNSC_ILi16EEESD_EEES1K_EEEEESL_NSB_IJNSB_IJlllEEESE_SW_EEESL_S21_NS1P_6fusion15FusionCallbacksIS1T_NS22_17LinearCombinationISL_fSL_fLNS_15FloatRoundStyleE2EEES1U_S1Z_JEEENSA_5SM1004TMEM4LOAD26SM100_TMEM_LOAD_32dp32b16xENSA_20SM90_TMA_LOAD_IM2COLENS15_INS16_ILi1ELi4ELi3EEES19_NSU_INSB_IJS1A_S1W_EEENSB_IJS1W_SE_EEEEEEENSA_39AutoVectorizingCopyWithAssumedAlignmentILi128EEENSA_21SM90_TMA_STORE_IM2COLES2H_S2J_S2J_EEEvvEEEEvNT_6ParamsE,@function
        .size           _ZN7cutlass13device_kernelINS_4conv6kernel13ConvUniversalINS1_16ConvProblemShapeILNS1_8OperatorE1ELi2EEENS1_10collective14CollectiveConvINS1_47MainloopSm100TmaUmmaWarpSpecializedImplicitGemmILS5_1ELi17ELi2ELi1ELi2EN4cute5tupleIJNSA_1CILi2EEENSC_ILi1EEESE_EEEEENSB_IJNSC_ILi128EEENSC_ILi64EEENSB_IJSI_EEEEEENS_10bfloat16_tESL_NSA_8TiledMMAINSA_8MMA_AtomIJNSA_26SM100_MMA_F16BF16_2x1SM_SSISL_SL_fLi128ELi64ELNSA_4UMMA5MajorE0ELSQ_1ELNSP_7ScaleInE0ELSR_0EEEEEENSA_6LayoutINSB_IJSE_SE_SE_EEENSB_IJNSC_ILi0EEESW_SW_EEEEENSB_IJNSA_10UnderscoreESZ_SZ_EEEEENS7_6detail27Sm100ImplicitGemmTileTraitsINSA_25SM100_TMA_2SM_LOAD_IM2COLENSA_14ComposedLayoutINSA_7SwizzleILi3ELi4ELi3EEENSA_18smem_ptr_flag_bitsILi16EEENSU_INSB_IJNSC_ILi8EEESI_EEENSB_IJSI_SE_EEEEEEEvEENS13_INSA_18SM100_TMA_2SM_LOADENS15_INS16_ILi2ELi4ELi3EEES19_NSU_INSB_IJNSC_ILi32EEES1A_EEENSB_IJSE_S1I_EEEEEEEvEEEENS_8epilogue10collective18CollectiveEpilogueINS1P_23Sm100TmaWarpSpecializedILi3ELi2ELi16ELb1ELb0EEEJNSB_IJSI_SI_SJ_EEENSB_IJNSU_ISI_SE_EENSU_INSB_IJNSC_ILi16EEESD_EEES1K_EEEEESL_NSB_IJNSB_IJlllEEESE_SW_EEESL_S21_NS1P_6fusion15FusionCallbacksIS1T_NS22_17LinearCombinationISL_fSL_fLNS_15FloatRoundStyleE2EEES1U_S1Z_JEEENSA_5SM1004TMEM4LOAD26SM100_TMEM_LOAD_32dp32b16xENSA_20SM90_TMA_LOAD_IM2COLENS15_INS16_ILi1ELi4ELi3EEES19_NSU_INSB_IJS1A_S1W_EEENSB_IJS1W_SE_EEEEEEENSA_39AutoVectorizingCopyWithAssumedAlignmentILi128EEENSA_21SM90_TMA_STORE_IM2COLES2H_S2J_S2J_EEEvvEEEEvNT_6ParamsE,(.L_x_205 - _ZN7cutlass13device_kernelINS_4conv6kernel13ConvUniversalINS1_16ConvProblemShapeILNS1_8OperatorE1ELi2EEENS1_10collective14CollectiveConvINS1_47MainloopSm100TmaUmmaWarpSpecializedImplicitGemmILS5_1ELi17ELi2ELi1ELi2EN4cute5tupleIJNSA_1CILi2EEENSC_ILi1EEESE_EEEEENSB_IJNSC_ILi128EEENSC_ILi64EEENSB_IJSI_EEEEEENS_10bfloat16_tESL_NSA_8TiledMMAINSA_8MMA_AtomIJNSA_26SM100_MMA_F16BF16_2x1SM_SSISL_SL_fLi128ELi64ELNSA_4UMMA5MajorE0ELSQ_1ELNSP_7ScaleInE0ELSR_0EEEEEENSA_6LayoutINSB_IJSE_SE_SE_EEENSB_IJNSC_ILi0EEESW_SW_EEEEENSB_IJNSA_10UnderscoreESZ_SZ_EEEEENS7_6detail27Sm100ImplicitGemmTileTraitsINSA_25SM100_TMA_2SM_LOAD_IM2COLENSA_14ComposedLayoutINSA_7SwizzleILi3ELi4ELi3EEENSA_18smem_ptr_flag_bitsILi16EEENSU_INSB_IJNSC_ILi8EEESI_EEENSB_IJSI_SE_EEEEEEEvEENS13_INSA_18SM100_TMA_2SM_LOADENS15_INS16_ILi2ELi4ELi3EEES19_NSU_INSB_IJNSC_ILi32EEES1A_EEENSB_IJSE_S1I_EEEEEEEvEEEENS_8epilogue10collective18CollectiveEpilogueINS1P_23Sm100TmaWarpSpecializedILi3ELi2ELi16ELb1ELb0EEEJNSB_IJSI_SI_SJ_EEENSB_IJNSU_ISI_SE_EENSU_INSB_IJNSC_ILi16EEESD_EEES1K_EEEEESL_NSB_IJNSB_IJlllEEESE_SW_EEESL_S21_NS1P_6fusion15FusionCallbacksIS1T_NS22_17LinearCombinationISL_fSL_fLNS_15FloatRoundStyleE2EEES1U_S1Z_JEEENSA_5SM1004TMEM4LOAD26SM100_TMEM_LOAD_32dp32b16xENSA_20SM90_TMA_LOAD_IM2COLENS15_INS16_ILi1ELi4ELi3EEES19_NSU_INSB_IJS1A_S1W_EEENSB_IJS1W_SE_EEEEEEENSA_39AutoVectorizingCopyWithAssumedAlignmentILi128EEENSA_21SM90_TMA_STORE_IM2COLES2H_S2J_S2J_EEEvvEEEEvNT_6ParamsE)
        .other          _ZN7cutlass13device_kernelINS_4conv6kernel13ConvUniversalINS1_16ConvProblemShapeILNS1_8OperatorE1ELi2EEENS1_10collective14CollectiveConvINS1_47MainloopSm100TmaUmmaWarpSpecializedImplicitGemmILS5_1ELi17ELi2ELi1ELi2EN4cute5tupleIJNSA_1CILi2EEENSC_ILi1EEESE_EEEEENSB_IJNSC_ILi128EEENSC_ILi64EEENSB_IJSI_EEEEEENS_10bfloat16_tESL_NSA_8TiledMMAINSA_8MMA_AtomIJNSA_26SM100_MMA_F16BF16_2x1SM_SSISL_SL_fLi128ELi64ELNSA_4UMMA5MajorE0ELSQ_1ELNSP_7ScaleInE0ELSR_0EEEEEENSA_6LayoutINSB_IJSE_SE_SE_EEENSB_IJNSC_ILi0EEESW_SW_EEEEENSB_IJNSA_10UnderscoreESZ_SZ_EEEEENS7_6detail27Sm100ImplicitGemmTileTraitsINSA_25SM100_TMA_2SM_LOAD_IM2COLENSA_14ComposedLayoutINSA_7SwizzleILi3ELi4ELi3EEENSA_18smem_ptr_flag_bitsILi16EEENSU_INSB_IJNSC_ILi8EEESI_EEENSB_IJSI_SE_EEEEEEEvEENS13_INSA_18SM100_TMA_2SM_LOADENS15_INS16_ILi2ELi4ELi3EEES19_NSU_INSB_IJNSC_ILi32EEES1A_EEENSB_IJSE_S1I_EEEEEEEvEEEENS_8epilogue10collective18CollectiveEpilogueINS1P_23Sm100TmaWarpSpecializedILi3ELi2ELi16ELb1ELb0EEEJNSB_IJSI_SI_SJ_EEENSB_IJNSU_ISI_SE_EENSU_INSB_IJNSC_ILi16EEESD_EEES1K_EEEEESL_NSB_IJNSB_IJlllEEESE_SW_EEESL_S21_NS1P_6fusion15FusionCallbacksIS1T_NS22_17LinearCombinationISL_fSL_fLNS_15FloatRoundStyleE2EEES1U_S1Z_JEEENSA_5SM1004TMEM4LOAD26SM100_TMEM_LOAD_32dp32b16xENSA_20SM90_TMA_LOAD_IM2COLENS15_INS16_ILi1ELi4ELi3EEES19_NSU_INSB_IJS1A_S1W_EEENSB_IJS1W_SE_EEEEEEENSA_39AutoVectorizingCopyWithAssumedAlignmentILi128EEENSA_21SM90_TMA_STORE_IM2COLES2H_S2J_S2J_EEEvvEEEEvNT_6ParamsE,@"STO_CUDA_ENTRY STV_DEFAULT"
_ZN7cutlass13device_kernelINS_4conv6kernel13ConvUniversalINS1_16ConvProblemShapeILNS1_8OperatorE1ELi2EEENS1_10collective14CollectiveConvINS1_47MainloopSm100TmaUmmaWarpSpecializedImplicitGemmILS5_1ELi17ELi2ELi1ELi2EN4cute5tupleIJNSA_1CILi2EEENSC_ILi1EEESE_EEEEENSB_IJNSC_ILi128EEENSC_ILi64EEENSB_IJSI_EEEEEENS_10bfloat16_tESL_NSA_8TiledMMAINSA_8MMA_AtomIJNSA_26SM100_MMA_F16BF16_2x1SM_SSISL_SL_fLi128ELi64ELNSA_4UMMA5MajorE0ELSQ_1ELNSP_7ScaleInE0ELSR_0EEEEEENSA_6LayoutINSB_IJSE_SE_SE_EEENSB_IJNSC_ILi0EEESW_SW_EEEEENSB_IJNSA_10UnderscoreESZ_SZ_EEEEENS7_6detail27Sm100ImplicitGemmTileTraitsINSA_25SM100_TMA_2SM_LOAD_IM2COLENSA_14ComposedLayoutINSA_7SwizzleILi3ELi4ELi3EEENSA_18smem_ptr_flag_bitsILi16EEENSU_INSB_IJNSC_ILi8EEESI_EEENSB_IJSI_SE_EEEEEEEvEENS13_INSA_18SM100_TMA_2SM_LOADENS15_INS16_ILi2ELi4ELi3EEES19_NSU_INSB_IJNSC_ILi32EEES1A_EEENSB_IJSE_S1I_EEEEEEEvEEEENS_8epilogue10collective18CollectiveEpilogueINS1P_23Sm100TmaWarpSpecializedILi3ELi2ELi16ELb1ELb0EEEJNSB_IJSI_SI_SJ_EEENSB_IJNSU_ISI_SE_EENSU_INSB_IJNSC_ILi16EEESD_EEES1K_EEEEESL_NSB_IJNSB_IJlllEEESE_SW_EEESL_S21_NS1P_6fusion15FusionCallbacksIS1T_NS22_17LinearCombinationISL_fSL_fLNS_15FloatRoundStyleE2EEES1U_S1Z_JEEENSA_5SM1004TMEM4LOAD26SM100_TMEM_LOAD_32dp32b16xENSA_20SM90_TMA_LOAD_IM2COLENS15_INS16_ILi1ELi4ELi3EEES19_NSU_INSB_IJS1A_S1W_EEENSB_IJS1W_SE_EEEEEEENSA_39AutoVectorizingCopyWithAssumedAlignmentILi128EEENSA_21SM90_TMA_STORE_IM2COLES2H_S2J_S2J_EEEvvEEEEvNT_6ParamsE:
[----:B------:R-:W1:Y:S01]  /*0000*/  LDC R1, c[0x0][0x37c] ;  /* 0x0000df00ff017b82 */ /* 0x000e620000000800 */
[----:B------:R-:W2:Y:S01]  /*0010*/  S2R R55, SR_TID.X ;  /* 0x0000000000377919 */ /* 0x000ea20000002100 */
[----:B------:R-:W3:Y:S06]  /*0020*/  LDCU.64 UR8, c[0x0][0x890] ;  /* 0x00011200ff0877ac */ /* 0x000eec0008000a00 */
[----:B------:R-:W4:Y:S01]  /*0030*/  S2UR UR4, SR_CgaCtaId ;  /* 0x00000000000479c3 */ /* 0x000f220000008800 */
[----:B-1----:R-:W-:Y:S01]  /*0040*/  VIADD R1, R1, 0xfffffff8 ;  /* 0xfffffff801017836 */ /* 0x002fe20000000000 */
[----:B------:R-:W-:-:S02]  /*0050*/  PRMT R45, RZ, 0x7610, R45 ;  /* 0x00007610ff2d7816 */ /* 0x000fc4000000002d */
[----:B------:R-:W-:Y:S02]  /*0060*/  ELECT P1, URZ, PT ;  /* 0x0000000000ff782f */ /* 0x000fe40003820000 */
[----:B------:R-:W-:Y:S01]  /*0070*/  R2UR UR43, R1 ;  /* 0x00000000012b72ca */ /* 0x000fe200000e0000 */
[----:B---3--:R-:W-:-:S04]  /*0080*/  UISETP.NE.U32.AND UP0, UPT, UR8, URZ, UPT ;  /* 0x000000ff0800728c */ /* 0x008fc8000bf05070 */
[----:B------:R-:W-:Y:S02]  /*0090*/  UISETP.NE.AND.EX UP0, UPT, UR9, URZ, UPT, UP0 ;  /* 0x000000ff0900728c */ /* 0x000fe4000bf05300 */
[----:B----4-:R-:W-:Y:S02]  /*00a0*/  ULOP3.LUT UR38, UR4, 0x1, URZ, 0xc0, !UPT ;  /* 0x0000000104267892 */ /* 0x010fe4000f8ec0ff */
[----:B------:R-:W-:Y:S01]  /*00b0*/  ULOP3.LUT UR37, UR4, 0x1, URZ, 0x3c, !UPT ;  /* 0x0000000104257892 */ /* 0x000fe2000f8e3cff */
[----:B--2---:R-:W-:-:S05]  /*00c0*/  SHF.R.U32.HI R46, RZ, 0x5, R55 ;  /* 0x00000005ff2e7819 */ /* 0x004fca0000011637 */
[----:B------:R-:W1:Y:S02]  /*00d0*/  SHFL.IDX PT, R0, R46, RZ, 0x1f ;  /* 0x00001fff2e007589 */ /* 0x000e6400000e0000 */
[----:B-1----:R-:W-:Y:S01]  /*00e0*/  R2UR UR18, R0 ;  /* 0x00000000001272ca */ /* 0x002fe200000e0000 */
[----:B------:R-:W-:-:S14]  /*00f0*/  BRA.U UP0, `(.L_x_0) ;  /* 0x0000000100307547 */ /* 0x000fdc000b800000 */
[----:B------:R-:W1:Y:S02]  /*0100*/  LDCU.64 UR4, c[0x0][0x888] ;  /* 0x00011100ff0477ac */ /* 0x000e640008000a00 */
[----:B-1----:R-:W-:-:S04]  /*0110*/  UISETP.NE.U32.AND UP0, UPT, UR4, URZ, UPT ;  /* 0x000000ff0400728c */ /* 0x002fc8000bf05070 */
[----:B------:R-:W-:-:S09]  /*0120*/  UISETP.NE.AND.EX UP0, UPT, UR5, URZ, UPT, UP0 ;  /* 0x000000ff0500728c */ /* 0x000fd2000bf05300 */
[----:B------:R-:W-:Y:S05]  /*0130*/  BRA.U !UP0, `(.L_x_1) ;  /* 0x0000000108147547 */ /* 0x000fea000b800000 */
[----:B------:R-:W1:Y:S01]  /*0140*/  LDC.64 R26, c[0x0][0x888] ;  /* 0x00022200ff1a7b82 */ /* 0x000e620000000a00 */
[----:B------:R-:W1:Y:S02]  /*0150*/  LDCU.64 UR4, c[0x0][0x358] ;  /* 0x00006b00ff0477ac */ /* 0x000e640008000a00 */
[----:B-1----:R1:W5:Y:S01]  /*0160*/  LDG.E R26, desc[UR4][R26.64] ;  /* 0x000000041a1a7981 */ /* 0x002362000c1e1900 */
[----:B------:R-:W-:Y:S01]  /*0170*/  HFMA2 R45, -RZ, RZ, 0, 5.9604644775390625e-08 ;  /* 0x00000001ff2d7431 */ /* 0x000fe200000001ff */
[----:B------:R-:W-:Y:S05]  /*0180*/  BRA `(.L_x_0) ;  /* 0x00000000000c7947 */ /* 0x000fea0003800000 */
.L_x_1:
[----:B------:R-:W1:Y:S01]  /*0190*/  LDCU UR4, c[0x0][0x880] ;  /* 0x00011000ff0477ac */ /* 0x000e620008000800 */
[----:B------:R-:W-:Y:S01]  /*01a0*/  HFMA2 R45, -RZ, RZ, 0, 5.9604644775390625e-08 ;  /* 0x00000001ff2d7431 */ /* 0x000fe200000001ff */
[----:B-1----:R-:W-:-:S07]  /*01b0*/  MOV R26, UR4 ;  /* 0x00000004001a7c02 */ /* 0x002fce0008000f00 */
.L_x_0:
[----:B------:R-:W2:Y:S02]  /*01c0*/  LDCU.64 UR4, c[0x0][0x8b0] ;  /* 0x00011600ff0477ac */ /* 0x000ea40008000a00 */
[----:B--2---:R-:W-:-:S04]  /*01d0*/  UISETP.NE.U32.AND UP0, UPT, UR4, URZ, UPT ;  /* 0x000000ff0400728c */ /* 0x004fc8000bf05070 */
[----:B------:R-:W-:-:S09]  /*01e0*/  UISETP.NE.AND.EX UP0, UPT, UR5, URZ, UPT, UP0 ;  /* 0x000000ff0500728c */ /* 0x000fd2000bf05300 */
[----:B------:R-:W-:Y:S05]  /*01f0*/  BRA.U UP0, `(.L_x_2) ;  /* 0x0000000100287547 */ /* 0x000fea000b800000 */
[----:B------:R-:W2:Y:S02]  /*0200*/  LDCU.64 UR4, c[0x0][0x8a8] ;  /* 0x00011500ff0477ac */ /* 0x000ea40008000a00 */
[----:B--2---:R-:W-:-:S04]  /*0210*/  UISETP.NE.U32.AND UP0, UPT, UR4, URZ, UPT ;  /* 0x000000ff0400728c */ /* 0x004fc8000bf05070 */
[----:B------:R-:W-:-:S09]  /*0220*/  UISETP.NE.AND.EX UP0, UPT, UR5, URZ, UPT, UP0 ;  /* 0x000000ff0500728c */ /* 0x000fd2000bf05300 */
[----:B------:R-:W-:Y:S05]  /*0230*/  BRA.U !UP0, `(.L_x_3) ;  /* 0x0000000108107547 */ /* 0x000fea000b800000 */
[----:B------:R-:W2:Y:S01]  /*0240*/  LDC.64 R24, c[0x0][0x8a8] ;  /* 0x00022a00ff187b82 */ /* 0x000ea20000000a00 */
[----:B------:R-:W2:Y:S02]  /*0250*/  LDCU.64 UR4, c[0x0][0x358] ;  /* 0x00006b00ff0477ac */ /* 0x000ea40008000a00 */
[----:B--2---:R2:W5:Y:S01]  /*0260*/  LDG.E R24, desc[UR4][R24.64] ;  /* 0x0000000418187981 */ /* 0x004562000c1e1900 */
[----:B------:R-:W-:Y:S05]  /*0270*/  BRA `(.L_x_2) ;  /* 0x0000000000087947 */ /* 0x000fea0003800000 */
.L_x_3:
[----:B------:R-:W2:Y:S02]  /*0280*/  LDCU UR4, c[0x0][0x8a0] ;  /* 0x00011400ff0477ac */ /* 0x000ea40008000800 */
[----:B--2---:R-:W-:Y:S02]  /*0290*/  MOV R24, UR4 ;  /* 0x0000000400187c02 */ /* 0x004fe40008000f00 */
.L_x_2:
[----:B------:R-:W-:Y:S01]  /*02a0*/  IMAD.U32 R0, RZ, RZ, UR18 ;  /* 0x00000012ff007e24 */ /* 0x000fe2000f8e00ff */
[----:B------:R-:W-:Y:S04]  /*02b0*/  BSSY.RECONVERGENT B0, `(.L_x_4) ;  /* 0x000000c000007945 */ /* 0x000fe80003800200 */
[C---:B------:R-:W-:Y:S02]  /*02c0*/  ISETP.NE.OR P2, PT, R0.reuse, 0x1, !P1 ;  /* 0x000000010000780c */ /* 0x040fe40004f45670 */
[----:B------:R-:W-:-:S11]  /*02d0*/  ISETP.NE.OR P0, PT, R0, 0x3, !P1 ;  /* 0x000000030000780c */ /* 0x000fd60004f05670 */
[----:B------:R-:W-:Y:S05]  /*02e0*/  @P2 BRA `(.L_x_5) ;  /* 0x0000000000202947 */ /* 0x000fea0003800000 */
[----:B------:R-:W3:Y:S02]  /*02f0*/  LDCU.64 UR4, c[0x0][0x348] ;  /* 0x00006900ff0477ac */ /* 0x000ee40008000a00 */
[----:B---3--:R-:W-:Y:S02]  /*0300*/  UIADD3 UR6, UP1, UPT, UR4, 0x80, URZ ;  /* 0x0000008004067890 */ /* 0x008fe4000ff3e0ff */
[----:B------:R-:W-:Y:S02]  /*0310*/  UIADD3 UR4, UP0, UPT, UR4, 0x180, URZ ;  /* 0x0000018004047890 */ /* 0x000fe4000ff1e0ff */
[----:B------:R-:W-:Y:S02]  /*0320*/  UIADD3.X UR7, UPT, UPT, URZ, UR5, URZ, UP1, !UPT ;  /* 0x00000005ff077290 */ /* 0x000fe40008ffe4ff */
[----:B------:R-:W-:-:S07]  /*0330*/  UIADD3.X UR5, UPT, UPT, URZ, UR5, URZ, UP0, !UPT ;  /* 0x00000005ff057290 */ /* 0x000fce00087fe4ff */
[----:B------:R3:W-:Y:S02]  /*0340*/  UTMACCTL.PF [UR6] ;  /* 0x00000000060079b9 */ /* 0x0007e40008040000 */
[----:B------:R3:W-:Y:S02]  /*0350*/  UTMACCTL.PF [UR4] ;  /* 0x00000000040079b9 */ /* 0x0007e40008040000 */
[----:B---3--:R-:W-:Y:S01]  /*0360*/  NOP ;  /* 0x0000000000007918 */ /* 0x008fe20000000000 */
.L_x_5:
[----:B------:R-:W-:Y:S05]  /*0370*/  BSYNC.RECONVERGENT B0 ;  /* 0x0000000000007941 */ /* 0x000fea0003800200 */
.L_x_4:
[----:B------:R-:W-:Y:S04]  /*0380*/  BSSY.RECONVERGENT B0, `(.L_x_6) ;  /* 0x000000a000007945 */ /* 0x000fe80003800200 */
        /* <DEDUP_REMOVED lines=9> */
.L_x_7:
[----:B------:R-:W-:Y:S05]  /*0420*/  BSYNC.RECONVERGENT B0 ;  /* 0x0000000000007941 */ /* 0x000fea0003800200 */
.L_x_6:
[----:B------:R-:W3:Y:S01]  /*0430*/  LDCU.64 UR4, c[0x0][0x888] ;  /* 0x00011100ff0477ac */ /* 0x000ee20008000a00 */
[----:B------:R-:W-:Y:S02]  /*0440*/  UISETP.EQ.U32.AND UP2, UPT, UR8, URZ, UPT ;  /* 0x000000ff0800728c */ /* 0x000fe4000bf42070 */
[----:B------:R-:W-:Y:S02]  /*0450*/  UPLOP3.LUT UP3, UPT, UPT, UPT, UPT, 0x80, 0x8 ;  /* 0x000000000008789c */ /* 0x000fe40003f6f070 */
[----:B---3--:R-:W-:-:S04]  /*0460*/  UISETP.NE.U32.AND UP0, UPT, UR4, URZ, UPT ;  /* 0x000000ff0400728c */ /* 0x008fc8000bf05070 */
[----:B------:R-:W-:-:S04]  /*0470*/  UISETP.NE.AND.EX UP1, UPT, UR5, URZ, UPT, UP0 ;  /* 0x000000ff0500728c */ /* 0x000fc8000bf25300 */
[----:B------:R-:W-:-:S04]  /*0480*/  UISETP.EQ.OR.EX UP4, UPT, UR9, URZ, !UP1, UP2 ;  /* 0x000000ff0900728c */ /* 0x000fc8000cf82720 */
[----:B------:R-:W-:-:S06]  /*0490*/  UP2UR UR4, UPR, URZ, 0x10 ;  /* 0x00000010ff047883 */ /* 0x000fcc0008000000 */
[----:B------:R-:W-:Y:S01]  /*04a0*/  MOV R51, UR4 ;  /* 0x0000000400337c02 */ /* 0x000fe20008000f00 */
[----:B------:R-:W-:Y:S06]  /*04b0*/  BRA.U !UP4, `(.L_x_8) ;  /* 0x000000010c207547 */ /* 0x000fec000b800000 */
[----:B------:R-:W-:Y:S01]  /*04c0*/  UISETP.NE.U32.AND UP2, UPT, UR8, URZ, UPT ;  /* 0x000000ff0800728c */ /* 0x000fe2000bf45070 */
[----:B-----5:R-:W-:Y:S01]  /*04d0*/  FSETP.NEU.AND P0, PT, R26, RZ, PT ;  /* 0x000000ff1a00720b */ /* 0x020fe20003f0d000 */
[----:B------:R-:W-:Y:S02]  /*04e0*/  USEL UR4, URZ, 0xffffffff, UP1 ;  /* 0xffffffffff047887 */ /* 0x000fe40008800000 */
[----:B------:R-:W-:-:S10]  /*04f0*/  UISETP.NE.AND.EX UP2, UPT, UR9, URZ, UPT, UP2 ;  /* 0x000000ff0900728c */ /* 0x000fd4000bf45320 */
[----:B------:R-:W-:Y:S01]  /*0500*/  VOTEU.ANY UP0, P0 ;  /* 0x0000000000ff7886 */ /* 0x000fe20000000100 */
[----:B------:R-:W-:-:S04]  /*0510*/  @!UP2 USEL UR4, URZ, 0xffffffff, UP0 ;  /* 0xffffffffff04a887 */ /* 0x000fc80008000000 */
[----:B------:R-:W-:-:S04]  /*0520*/  ULOP3.LUT UR4, UR4, 0x1, URZ, 0xc0, !UPT ;  /* 0x0000000104047892 */ /* 0x000fc8000f8ec0ff */
[----:B------:R-:W-:-:S11]  /*0530*/  UISETP.NE.U32.AND UP3, UPT, UR4, 0x1, UPT ;  /* 0x000000010400788c */ /* 0x000fd6000bf65070 */
.L_x_8:
[----:B------:R-:W3:Y:S01]  /*0540*/  SHFL.IDX PT, R0, R46, RZ, 0x1f ;  /* 0x00001fff2e007589 */ /* 0x000ee200000e0000 */
[----:B------:R-:W-:Y:S02]  /*0550*/  UISETP.NE.AND UP5, UPT, UR18, 0x2, UPT ;  /* 0x000000021200788c */ /* 0x000fe4000bfa5270 */
[----:B------:R-:W-:Y:S02]  /*0560*/  UISETP.NE.AND UP0, UPT, UR18, 0x2, UPT ;  /* 0x000000021200788c */ /* 0x000fe4000bf05270 */
[----:B------:R-:W-:Y:S02]  /*0570*/  UISETP.NE.OR UP2, UPT, UR38, URZ, UP5 ;  /* 0x000000ff2600728c */ /* 0x000fe4000af45670 */
[----:B------:R-:W-:-:S04]  /*0580*/  USEL UR53, URZ, 0x1, UP0 ;  /* 0x00000001ff357887 */ /* 0x000fc80008000000 */
[----:B------:R-:W-:Y:S02]  /*0590*/  PLOP3.LUT P3, PT, P1, PT, UP2, 0xae, 0xea ;  /* 0x0000000000ea781c */ /* 0x000fe40000f6f52e */
[----:B---3--:R-:W-:-:S13]  /*05a0*/  ISETP.NE.AND P0, PT, R0, RZ, PT ;  /* 0x000000ff0000720c */ /* 0x008fda0003f05270 */
[----:B------:R-:W-:Y:S05]  /*05b0*/  @P0 BRA `(.L_x_9) ;  /* 0x0000000000bc0947 */ /* 0x000fea0003800000 */
[----:B------:R-:W-:Y:S01]  /*05c0*/  ELECT P0, URZ, PT ;  /* 0x0000000000ff782f */ /* 0x000fe20003800000 */
[----:B------:R-:W-:-:S12]  /*05d0*/  BSSY.RECONVERGENT B0, `(.L_x_9) ;  /* 0x000002d000007945 */ /* 0x000fd80003800200 */
[----:B------:R-:W-:Y:S05]  /*05e0*/  @!P0 BRA `(.L_x_10) ;  /* 0x0000000000ac8947 */ /* 0x000fea0003800000 */
[----:B------:R-:W3:Y:S01]  /*05f0*/  S2UR UR5, SR_CgaCtaId ;  /* 0x00000000000579c3 */ /* 0x000ee20000008800 */
[----:B------:R-:W-:Y:S01]  /*0600*/  UMOV UR4, 0x400 ;  /* 0x0000040000047882 */ /* 0x000fe20000000000 */
[----:B------:R-:W-:Y:S02]  /*0610*/  UMOV UR6, 0x1 ;  /* 0x0000000100067882 */ /* 0x000fe40000000000 */
[----:B------:R-:W-:-:S04]  /*0620*/  UIADD3 UR6, UPT, UPT, -UR6, 0x100000, URZ ;  /* 0x0010000006067890 */ /* 0x000fc8000fffe1ff */
[----:B------:R-:W-:Y:S02]  /*0630*/  USHF.L.U32 UR7, UR6, 0xb, URZ ;  /* 0x0000000b06077899 */ /* 0x000fe400080006ff */
[----:B------:R-:W-:Y:S02]  /*0640*/  USHF.L.U32 UR6, UR6, 0x1, URZ ;  /* 0x0000000106067899 */ /* 0x000fe400080006ff */
[----:B---3--:R-:W-:Y:S01]  /*0650*/  ULEA UR4, UR5, UR4, 0x18 ;  /* 0x0000000405047291 */ /* 0x008fe2000f8ec0ff */
[----:B------:R-:W3:Y:S11]  /*0660*/  FENCE.VIEW.ASYNC.S ;  /* 0x00000000000073c6 */ /* 0x000ef60000000000 */
[----:B---3--:R3:W4:Y:S01]  /*0670*/  SYNCS.EXCH.64 URZ, [UR4], UR6 ;  /* 0x0000000604ff75b2 */ /* 0x0087220008000100 */
[----:B------:R3:W1:Y:S01]  /*0680*/  SYNCS.EXCH.64 URZ, [UR4+0x88], UR6 ;  /* 0x0000880604ff75b2 */ /* 0x0006620008000100 */
        /* <DEDUP_REMOVED lines=31> */
[----:B------:R3:W1:Y:S02]  /*0880*/  SYNCS.EXCH.64 URZ, [UR4+0x108], UR6 ;  /* 0x0001080604ff75b2 */ /* 0x0006640008000100 */
[----:B---34-:R-:W-:Y:S01]  /*0890*/  NOP ;  /* 0x0000000000007918 */ /* 0x018fe20000000000 */
.L_x_10:
[----:B------:R-:W-:Y:S05]  /*08a0*/  BSYNC.RECONVERGENT B0 ;  /* 0x0000000000007941 */ /* 0x000fea0003800200 */
.L_x_9:
[----:B------:R-:W3:Y:S01]  /*08b0*/  SHFL.IDX PT, R0, R46, RZ, 0x1f ;  /* 0x00001fff2e007589 */ /* 0x000ee200000e0000 */
[----:B------:R-:W-:Y:S01]  /*08c0*/  NOP ;  /* 0x0000000000007918 */ /* 0x000fe20000000000 */
[----:B---3--:R-:W-:-:S13]  /*08d0*/  ISETP.NE.AND P0, PT, R0, 0x1, PT ;  /* 0x000000010000780c */ /* 0x008fda0003f05270 */
[----:B------:R-:W-:Y:S05]  /*08e0*/  @P0 BRA `(.L_x_11) ;  /* 0x0000000000500947 */ /* 0x000fea0003800000 */
[----:B------:R-:W3:Y:S01]  /*08f0*/  S2UR UR5, SR_CgaCtaId ;  /* 0x00000000000579c3 */ /* 0x000ee20000008800 */
[----:B------:R-:W-:Y:S01]  /*0900*/  UMOV UR4, 0x400 ;  /* 0x0000040000047882 */ /* 0x000fe20000000000 */
[----:B------:R-:W-:Y:S01]  /*0910*/  UMOV UR8, 0x20 ;  /* 0x0000002000087882 */ /* 0x000fe20000000000 */
[----:B------:R-:W-:Y:S01]  /*0920*/  UMOV UR6, 0x80 ;  /* 0x0000008000067882 */ /* 0x000fe20000000000 */
[----:B------:R-:W-:-:S04]  /*0930*/  UIADD3 UR8, UPT, UPT, -UR8, 0x100000, URZ ;  /* 0x0010000008087890 */ /* 0x000fc8000fffe1ff */
[----:B------:R-:W-:Y:S02]  /*0940*/  USHF.L.U32 UR9, UR8, 0xb, URZ ;  /* 0x0000000b08097899 */ /* 0x000fe400080006ff */
[----:B------:R-:W-:Y:S02]  /*0950*/  USHF.L.U32 UR8, UR8, 0x1, URZ ;  /* 0x0000000108087899 */ /* 0x000fe400080006ff */
[----:B------:R-:W-:-:S04]  /*0960*/  UIADD3 UR6, UPT, UPT, -UR6, 0x100000, URZ ;  /* 0x0010000006067890 */ /* 0x000fc8000fffe1ff */
[----:B------:R-:W-:Y:S02]  /*0970*/  USHF.L.U32 UR7, UR6, 0xb, URZ ;  /* 0x0000000b06077899 */ /* 0x000fe400080006ff */
[----:B------:R-:W-:Y:S01]  /*0980*/  USHF.L.U32 UR6, UR6, 0x1, URZ ;  /* 0x0000000106067899 */ /* 0x000fe200080006ff */
[----:B------:R-:W-:Y:S01]  /*0990*/  ELECT P0, URZ, PT ;  /* 0x0000000000ff782f */ /* 0x000fe20003800000 */
[----:B---3--:R-:W-:Y:S01]  /*09a0*/  ULEA UR4, UR5, UR4, 0x18 ;  /* 0x0000000405047291 */ /* 0x008fe2000f8ec0ff */
[----:B------:R-:W3:Y:S11]  /*09b0*/  FENCE.VIEW.ASYNC.S ;  /* 0x00000000000073c6 */ /* 0x000ef60000000000 */
[----:B---3--:R3:W4:Y:S01]  /*09c0*/  SYNCS.EXCH.64 URZ, [UR4+0x110], UR8 ;  /* 0x0001100804ff75b2 */ /* 0x0087220008000100 */
[----:B------:R3:W1:Y:S01]  /*09d0*/  SYNCS.EXCH.64 URZ, [UR4+0x128], UR6 ;  /* 0x0001280604ff75b2 */ /* 0x0006620008000100 */
[----:B------:R3:W1:Y:S01]  /*09e0*/  SYNCS.EXCH.64 URZ, [UR4+0x118], UR8 ;  /* 0x0001180804ff75b2 */ /* 0x0006620008000100 */
[----:B------:R3:W1:Y:S01]  /*09f0*/  SYNCS.EXCH.64 URZ, [UR4+0x130], UR6 ;  /* 0x0001300604ff75b2 */ /* 0x0006620008000100 */
[----:B------:R3:W1:Y:S01]  /*0a00*/  SYNCS.EXCH.64 URZ, [UR4+0x120], UR8 ;  /* 0x0001200804ff75b2 */ /* 0x0006620008000100 */
[----:B------:R3:W1:Y:S01]  /*0a10*/  SYNCS.EXCH.64 URZ, [UR4+0x138], UR6 ;  /* 0x0001380604ff75b2 */ /* 0x0006620008000100 */
[----:B------:R-:W-:Y:S01]  /*0a20*/  NOP ;  /* 0x0000000000007918 */ /* 0x000fe20000000000 */
.L_x_11:
[----:B------:R-:W2:Y:S01]  /*0a30*/  SHFL.IDX PT, R0, R46, RZ, 0x1f ;  /* 0x00001fff2e007589 */ /* 0x000ea200000e0000 */
[----:B------:R-:W-:Y:S01]  /*0a40*/  NOP ;  /* 0x0000000000007918 */ /* 0x000fe20000000000 */
[----:B--2---:R-:W-:-:S13]  /*0a50*/  ISETP.NE.AND P0, PT, R0, 0x3, PT ;  /* 0x000000030000780c */ /* 0x004fda0003f05270 */
[----:B------:R-:W-:Y:S05]  /*0a60*/  @P0 BRA `(.L_x_12) ;  /* 0x0000000000300947 */ /* 0x000fea0003800000 */
[----:B------:R-:W2:Y:S01]  /*0a70*/  S2UR UR5, SR_CgaCtaId ;  /* 0x00000000000579c3 */ /* 0x000ea20000008800 */
[----:B---3--:R-:W-:Y:S01]  /*0a80*/  UMOV UR4, 0x400 ;  /* 0x0000040000047882 */ /* 0x008fe20000000000 */
[----:B------:R-:W-:Y:S01]  /*0a90*/  UMOV UR6, 0x20 ;  /* 0x0000002000067882 */ /* 0x000fe20000000000 */
[----:B------:R-:W-:Y:S01]  /*0aa0*/  ELECT P0, URZ, PT ;  /* 0x0000000000ff782f */ /* 0x000fe20003800000 */
[----:B------:R-:W-:-:S04]  /*0ab0*/  UIADD3 UR6, UPT, UPT, -UR6, 0x100000, URZ ;  /* 0x0010000006067890 */ /* 0x000fc8000fffe1ff */
[----:B------:R-:W-:Y:S02]  /*0ac0*/  USHF.L.U32 UR7, UR6, 0xb, URZ ;  /* 0x0000000b06077899 */ /* 0x000fe400080006ff */
[----:B------:R-:W-:Y:S02]  /*0ad0*/  USHF.L.U32 UR6, UR6, 0x1, URZ ;  /* 0x0000000106067899 */ /* 0x000fe400080006ff */
[----:B--2---:R-:W-:Y:S01]  /*0ae0*/  ULEA UR4, UR5, UR4, 0x18 ;  /* 0x0000000405047291 */ /* 0x004fe2000f8ec0ff */
[----:B------:R-:W2:Y:S11]  /*0af0*/  FENCE.VIEW.ASYNC.S ;  /* 0x00000000000073c6 */ /* 0x000eb60000000000 */
[----:B--2---:R2:W3:Y:S01]  /*0b00*/  SYNCS.EXCH.64 URZ, [UR4+0x140], UR6 ;  /* 0x0001400604ff75b2 */ /* 0x0044e20008000100 */
[----:B------:R2:W1:Y:S01]  /*0b10*/  SYNCS.EXCH.64 URZ, [UR4+0x148], UR6 ;  /* 0x0001480604ff75b2 */ /* 0x0004620008000100 */
[----:B------:R-:W-:Y:S01]  /*0b20*/  NOP ;  /* 0x0000000000007918 */ /* 0x000fe20000000000 */
.L_x_12:
[----:B------:R-:W4:Y:S01]  /*0b30*/  SHFL.IDX PT, R0, R46, RZ, 0x1f ;  /* 0x00001fff2e007589 */ /* 0x000f2200000e0000 */
[----:B------:R-:W-:Y:S01]  /*0b40*/  NOP ;  /* 0x0000000000007918 */ /* 0x000fe20000000000 */
[----:B----4-:R-:W-:-:S13]  /*0b50*/  ISETP.NE.AND P0, PT, R0, 0x4, PT ;  /* 0x000000040000780c */ /* 0x010fda0003f05270 */
[----:B------:R-:W-:Y:S05]  /*0b60*/  @P0 BRA `(.L_x_13) ;  /* 0x0000000000440947 */ /* 0x000fea0003800000 */
[----:B------:R-:W4:Y:S01]  /*0b70*/  S2UR UR5, SR_CgaCtaId ;  /* 0x00000000000579c3 */ /* 0x000f220000008800 */
[----:B--23--:R-:W-:Y:S01]  /*0b80*/  UMOV UR4, 0x1e0 ;  /* 0x000001e000047882 */ /* 0x00cfe20000000000 */
[----:B------:R-:W-:Y:S01]  /*0b90*/  UMOV UR6, 0x400 ;  /* 0x0000040000067882 */ /* 0x000fe20000000000 */
[----:B------:R-:W-:Y:S01]  /*0ba0*/  USEL UR4, UR4, 0x1a0, UP3 ;  /* 0x000001a004047887 */ /* 0x000fe20009800000 */
[----:B------:R-:W-:Y:S01]  /*0bb0*/  UMOV UR8, 0x1 ;  /* 0x0000000100087882 */ /* 0x000fe20000000000 */
[----:B------:R-:W-:Y:S01]  /*0bc0*/  ELECT P0, URZ, PT ;  /* 0x0000000000ff782f */ /* 0x000fe20003800000 */
[----:B------:R-:W-:-:S04]  /*0bd0*/  UIADD3 UR8, UPT, UPT, -UR8, 0x100000, URZ ;  /* 0x0010000008087890 */ /* 0x000fc8000fffe1ff */
[----:B------:R-:W-:Y:S02]  /*0be0*/  USHF.L.U32 UR9, UR8, 0xb, URZ ;  /* 0x0000000b08097899 */ /* 0x000fe400080006ff */
[----:B------:R-:W-:Y:S02]  /*0bf0*/  USHF.L.U32 UR8, UR8, 0x1, URZ ;  /* 0x0000000108087899 */ /* 0x000fe400080006ff */
[----:B----4-:R-:W-:Y:S02]  /*0c00*/  ULEA UR6, UR5, UR6, 0x18 ;  /* 0x0000000605067291 */ /* 0x010fe4000f8ec0ff */
[----:B------:R-:W-:-:S04]  /*0c10*/  UIADD3 UR4, UPT, UPT, -UR4, 0x100000, URZ ;  /* 0x0010000004047890 */ /* 0x000fc8000fffe1ff */
[----:B------:R-:W-:Y:S02]  /*0c20*/  USHF.L.U32 UR5, UR4, 0xb, URZ ;  /* 0x0000000b04057899 */ /* 0x000fe400080006ff */
[----:B------:R-:W-:Y:S01]  /*0c30*/  USHF.L.U32 UR4, UR4, 0x1, URZ ;  /* 0x0000000104047899 */ /* 0x000fe200080006ff */
[----:B------:R-:W2:Y:S03]  /*0c40*/  FENCE.VIEW.ASYNC.S ;  /* 0x00000000000073c6 */ /* 0x000ea60000000000 */
[----:B--2---:R4:W2:Y:S08]  /*0c50*/  SYNCS.EXCH.64 URZ, [UR6+0x150], UR8 ;  /* 0x0001500806ff75b2 */ /* 0x0048b00008000100 */
[----:B------:R4:W3:Y:S02]  /*0c60*/  SYNCS.EXCH.64 URZ, [UR6+0x158], UR4 ;  /* 0x0001580406ff75b2 */ /* 0x0008e40008000100 */
[----:B----4-:R-:W-:Y:S01]  /*0c70*/  NOP ;  /* 0x0000000000007918 */ /* 0x010fe20000000000 */
.L_x_13:
[----:B------:R-:W4:Y:S01]  /*0c80*/  SHFL.IDX PT, R0, R46, RZ, 0x1f ;  /* 0x00001fff2e007589 */ /* 0x000f2200000e0000 */
[----:B------:R-:W-:Y:S01]  /*0c90*/  ISETP.NE.OR P1, PT, RZ, UR18, !P1 ;  /* 0x00000012ff007c0c */ /* 0x000fe2000cf25670 */
[----:B------:R-:W-:Y:S01]  /*0ca0*/  NOP ;  /* 0x0000000000007918 */ /* 0x000fe20000000000 */
[----:B----4-:R-:W-:-:S13]  /*0cb0*/  ISETP.NE.AND P0, PT, R0, 0x5, PT ;  /* 0x000000050000780c */ /* 0x010fda0003f05270 */
[----:B------:R-:W-:Y:S05]  /*0cc0*/  @P0 BRA `(.L_x_14) ;  /* 0x0000000000480947 */ /* 0x000fea0003800000 */
[----:B------:R-:W4:Y:S01]  /*0cd0*/  S2UR UR5, SR_CgaCtaId ;  /* 0x00000000000579c3 */ /* 0x000f220000008800 */
[----:B--23--:R-:W-:Y:S01]  /*0ce0*/  UMOV UR4, 0x400 ;  /* 0x0000040000047882 */ /* 0x00cfe20000000000 */
        /* <DEDUP_REMOVED lines=9> */
[----:B----4-:R-:W-:Y:S01]  /*0d80*/  ULEA UR4, UR5, UR4, 0x18 ;  /* 0x0000000405047291 */ /* 0x010fe2000f8ec0ff */
[----:B------:R-:W2:Y:S11]  /*0d90*/  FENCE.VIEW.ASYNC.S ;  /* 0x00000000000073c6 */ /* 0x000eb60000000000 */
[----:B--2---:R4:W2:Y:S01]  /*0da0*/  SYNCS.EXCH.64 URZ, [UR4+0x160], UR6 ;  /* 0x0001600604ff75b2 */ /* 0x0048a20008000100 */
[----:B------:R4:W3:Y:S01]  /*0db0*/  SYNCS.EXCH.64 URZ, [UR4+0x170], UR8 ;  /* 0x0001700804ff75b2 */ /* 0x0008e20008000100 */
[----:B------:R4:W1:Y:S01]  /*0dc0*/  SYNCS.EXCH.64 URZ, [UR4+0x168], UR6 ;  /* 0x0001680604ff75b2 */ /* 0x0008620008000100 */
[----:B------:R4:W1:Y:S02]  /*0dd0*/  SYNCS.EXCH.64 URZ, [UR4+0x178], UR8 ;  /* 0x0001780804ff75b2 */ /* 0x0008640008000100 */
[----:B----4-:R-:W-:Y:S01]  /*0de0*/  NOP ;  /* 0x0000000000007918 */ /* 0x010fe20000000000 */
.L_x_14:
[----:B--23--:R-:W2:Y:S01]  /*0df0*/  S2UR UR7, SR_CgaCtaId ;  /* 0x00000000000779c3 */ /* 0x00cea20000008800 */
[----:B------:R-:W-:Y:S01]  /*0e00*/  VOTEU.ALL UP0, P1 ;  /* 0x0000000000ff7886 */ /* 0x000fe20000800000 */
[----:B------:R-:W-:Y:S01]  /*0e10*/  UMOV UR4, 0x20 ;  /* 0x0000002000047882 */ /* 0x000fe20000000000 */
[----:B------:R-:W-:Y:S01]  /*0e20*/  NOP ;  /* 0x0000000000007918 */ /* 0x000fe20000000000 */
[----:B------:R-:W-:Y:S01]  /*0e30*/  LOP3.LUT R3, R55, 0x1f, RZ, 0xc0, !PT ;  /* 0x0000001f37037812 */ /* 0x000fe200078ec0ff */
[----:B------:R-:W-:Y:S01]  /*0e40*/  UISETP.NE.AND UP4, UPT, UR18, URZ, UPT ;  /* 0x000000ff1200728c */ /* 0x000fe2000bf85270 */
[----:B------:R-:W-:Y:S01]  /*0e50*/  @!UP0 UMOV UR6, 0x400 ;  /* 0x0000040000068882 */ /* 0x000fe20000000000 */
[----:B------:R-:W-:-:S04]  /*0e60*/  @!UP0 UIADD3 UR4, UPT, UPT, -UR4, 0x100000, URZ ;  /* 0x0010000004048890 */ /* 0x000fc8000fffe1ff */
[----:B------:R-:W-:Y:S02]  /*0e70*/  @!UP0 USHF.L.U32 UR5, UR4, 0xb, URZ ;  /* 0x0000000b04058899 */ /* 0x000fe400080006ff */
[----:B------:R-:W-:Y:S02]  /*0e80*/  @!UP0 USHF.L.U32 UR4, UR4, 0x1, URZ ;  /* 0x0000000104048899 */ /* 0x000fe400080006ff */
[----:B--2---:R-:W-:Y:S01]  /*0e90*/  @!UP0 ULEA UR6, UR7, UR6, 0x18 ;  /* 0x0000000607068291 */ /* 0x004fe2000f8ec0ff */
[----:B------:R-:W2:Y:S01]  /*0ea0*/  LDCU UR7, c[0x0][0x36c] ;  /* 0x00006d80ff0777ac */ /* 0x000ea20008000800 */
[----:B------:R-:W-:Y:S01]  /*0eb0*/  VOTEU.ALL UP0, P1 ;  /* 0x0000000000ff7886 */ /* 0x000fe20000800000 */
[----:B------:R-:W3:Y:S09]  /*0ec0*/  FENCE.VIEW.ASYNC.S ;  /* 0x00000000000073c6 */ /* 0x000ef20000000000 */
[----:B---3--:R3:W4:Y:S01]  /*0ed0*/  @!UP0 SYNCS.EXCH.64 URZ, [UR6+0x180], UR4 ;  /* 0x0001800406ff85b2 */ /* 0x0087220008000100 */
[----:B--2---:R-:W-:-:S09]  /*0ee0*/  UISETP.EQ.U32.AND UP6, UPT, UR7, 0x1, UPT ;  /* 0x000000010700788c */ /* 0x004fd2000bfc2070 */
[----:B---3--:R-:W-:Y:S05]  /*0ef0*/  BRA.U !UP6, `(.L_x_15) ;  /* 0x000000010e087547 */ /* 0x008fea000b800000 */
[----:B-1--4-:R-:W-:Y:S01]  /*0f00*/  UCGABAR_ARV ;  /* 0x00000000000079c7 */ /* 0x012fe20008000000 */
[----:B------:R-:W-:Y:S05]  /*0f10*/  BRA `(.L_x_16) ;  /* 0x0000000000047947 */ /* 0x000fea0003800000 */
.L_x_15:
[----:B-1--4-:R-:W-:Y:S01]  /*0f20*/  NOP ;  /* 0x0000000000007918 */ /* 0x012fe20000000000 */
.L_x_16:
[----:B------:R-:W1:Y:S01]  /*0f30*/  S2UR UR21, SR_CTAID.X ;  /* 0x00000000001579c3 */ /* 0x000e620000002500 */
[----:B------:R-:W-:-:S05]  /*0f40*/  CS2R.32 R50, SR_CgaSize ;  /* 0x0000000000327805 */ /* 0x000fca0000008a00 */
[----:B------:R-:W-:-:S05]  /*0f50*/  IMAD R50, R50, -0xa0, RZ ;  /* 0xffffff6032327824 */ /* 0x000fca00078e02ff */
[----:B------:R-:W-:-:S14]  /*0f60*/  R2UR UR5, R50 ;  /* 0x00000000320572ca */ /* 0x000fdc00000e0000 */
[----:B------:R-:W2:Y:S01]  /*0f70*/  LDCU UR5, c[0x0][UR5+0x2b0] ;  /* 0x00005600050577ac */ /* 0x000ea20008000800 */
[----:B------:R-:W-:-:S05]  /*0f80*/  CS2R.32 R50, SR_CgaSize ;  /* 0x0000000000327805 */ /* 0x000fca0000008a00 */
[----:B------:R-:W-:-:S05]  /*0f90*/  IMAD R50, R50, -0xa0, RZ ;  /* 0xffffff6032327824 */ /* 0x000fca00078e02ff */
[----:B------:R-:W-:-:S14]  /*0fa0*/  R2UR UR4, R50 ;  /* 0x00000000320472ca */ /* 0x000fdc00000e0000 */
[----:B------:R-:W3:Y:S01]  /*0fb0*/  LDCU UR4, c[0x0][UR4+0x2b4] ;  /* 0x00005680040477ac */ /* 0x000ee20008000800 */
[----:B------:R-:W4:Y:S01]  /*0fc0*/  S2UR UR20, SR_CTAID.Y ;  /* 0x00000000001479c3 */ /* 0x000f220000002600 */
[----:B------:R-:W-:-:S05]  /*0fd0*/  CS2R.32 R50, SR_CgaSize ;  /* 0x0000000000327805 */ /* 0x000fca0000008a00 */
[----:B------:R-:W-:-:S05]  /*0fe0*/  IMAD R50, R50, -0xa0, RZ ;  /* 0xffffff6032327824 */ /* 0x000fca00078e02ff */
[----:B------:R-:W-:-:S14]  /*0ff0*/  R2UR UR7, R50 ;  /* 0x00000000320772ca */ /* 0x000fdc00000e0000 */
[----:B------:R-:W3:Y:S01]  /*1000*/  LDCU UR7, c[0x0][UR7+0x2a0] ;  /* 0x00005400070777ac */ /* 0x000ee20008000800 */
[----:B------:R-:W-:-:S05]  /*1010*/  CS2R.32 R50, SR_CgaSize ;  /* 0x0000000000327805 */ /* 0x000fca0000008a00 */
[----:B------:R-:W-:-:S05]  /*1020*/  IMAD R50, R50, -0xa0, RZ ;  /* 0xffffff6032327824 */ /* 0x000fca00078e02ff */
[----:B------:R-:W-:-:S14]  /*1030*/  R2UR UR8, R50 ;  /* 0x00000000320872ca */ /* 0x000fdc00000e0000 */
[----:B------:R-:W3:Y:S01]  /*1040*/  LDCU UR8, c[0x0][UR8+0x2a4] ;  /* 0x00005480080877ac */ /* 0x000ee20008000800 */
[----:B------:R-:W3:Y:S01]  /*1050*/  LDCU UR19, c[0x0][0xb24] ;  /* 0x00016480ff1377ac */ /* 0x000ee20008000800 */
[----:B------:R-:W3:Y:S01]  /*1060*/  LDCU UR39, c[0x0][0xb24] ;  /* 0x00016480ff2777ac */ /* 0x000ee20008000800 */
[----:B-1----:R-:W-:Y:S01]  /*1070*/  I2FP.F32.U32 R2, UR21 ;  /* 0x0000001500027c45 */ /* 0x002fe20008201000 */
[----:B------:R-:W1:Y:S04]  /*1080*/  LDCU UR24, c[0x0][0xb30] ;  /* 0x00016600ff1877ac */ /* 0x000e680008000800 */
[----:B--2---:R-:W-:Y:S01]  /*1090*/  FMUL R2, R2, UR5 ;  /* 0x0000000502027c20 */ /* 0x004fe20008400000 */
[----:B----4-:R-:W-:-:S05]  /*10a0*/  I2FP.F32.U32 R0, UR20 ;  /* 0x0000001400007c45 */ /* 0x010fca0008201000 */
[----:B------:R-:W2:Y:S01]  /*10b0*/  F2I.U32.TRUNC.NTZ R2, R2 ;  /* 0x0000000200027305 */ /* 0x000ea2000020f000 */
[----:B---3--:R-:W-:-:S07]  /*10c0*/  FMUL R0, R0, UR4 ;  /* 0x0000000400007c20 */ /* 0x008fce0008400000 */
[----:B------:R-:W3:Y:S01]  /*10d0*/  F2I.U32.TRUNC.NTZ R0, R0 ;  /* 0x0000000000007305 */ /* 0x000ee2000020f000 */
[----:B--2---:R-:W-:Y:S02]  /*10e0*/  R2UR UR4, R2 ;  /* 0x00000000020472ca */ /* 0x004fe400000e0000 */
[----:B------:R-:W-:Y:S02]  /*10f0*/  PRMT R2, RZ, 0x7610, R2 ;  /* 0x00007610ff027816 */ /* 0x000fe40000000002 */
[----:B---3--:R-:W-:Y:S02]  /*1100*/  R2UR UR6, R0 ;  /* 0x00000000000672ca */ /* 0x008fe400000e0000 */
[----:B------:R-:W-:-:S07]  /*1110*/  PRMT R0, RZ, 0x7610, R0 ;  /* 0x00007610ff007816 */ /* 0x000fce0000000000 */
[----:B------:R-:W-:-:S04]  /*1120*/  UIADD3 UR5, UPT, UPT, -UR4, URZ, URZ ;  /* 0x000000ff04057290 */ /* 0x000fc8000fffe1ff */
[----:B------:R-:W-:Y:S02]  /*1130*/  UIMAD UR5, UR7, UR5, UR21 ;  /* 0x00000005070572a4 */ /* 0x000fe4000f8e0215 */
[----:B------:R-:W-:-:S04]  /*1140*/  UIADD3 UR4, UPT, UPT, -UR6, URZ, URZ ;  /* 0x000000ff06047290 */ /* 0x000fc8000fffe1ff */
[----:B------:R-:W-:Y:S01]  /*1150*/  IMAD.U32 R50, RZ, RZ, UR5 ;  /* 0x00000005ff327e24 */ /* 0x000fe2000f8e00ff */
[----:B------:R-:W-:-:S06]  /*1160*/  UIMAD UR4, UR8, UR4, UR20 ;  /* 0x00000004080472a4 */ /* 0x000fcc000f8e0214 */
[----:B------:R-:W-:Y:S01]  /*1170*/  IMAD.U32 R49, RZ, RZ, UR4 ;  /* 0x00000004ff317e24 */ /* 0x000fe2000f8e00ff */
[----:B-1----:R-:W-:Y:S06]  /*1180*/  BRA.U UP4, `(.L_x_17) ;  /* 0x0000000104307547 */ /* 0x002fec000b800000 */
[----:B------:R-:W-:Y:S01]  /*1190*/  R2UR UR5, R49 ;  /* 0x00000000310572ca */ /* 0x000fe200000e0000 */
[----:B------:R-:W-:Y:S01]  /*11a0*/  UMOV UR7, 0x3 ;  /* 0x0000000300077882 */ /* 0x000fe20000000000 */
[----:B------:R-:W-:-:S11]  /*11b0*/  R2UR UR4, R50 ;  /* 0x00000000320472ca */ /* 0x000fd600000e0000 */
[----:B------:R-:W-:-:S04]  /*11c0*/  UISETP.NE.AND UP0, UPT, UR5, URZ, UPT ;  /* 0x000000ff0500728c */ /* 0x000fc8000bf05270 */
[----:B------:R-:W-:Y:S02]  /*11d0*/  UISETP.LT.U32.OR UP0, UPT, UR4, 0x2, !UP0 ;  /* 0x000000020400788c */ /* 0x000fe4000c701470 */
[----:B------:R-:W-:Y:S02]  /*11e0*/  ULOP3.LUT UR4, UR4, 0xfffffffe, URZ, 0xc0, !UPT ;  /* 0xfffffffe04047892 */ /* 0x000fe4000f8ec0ff */
[----:B------:R-:W-:Y:S02]  /*11f0*/  USEL UR6, URZ, 0x1, !UP0 ;  /* 0x00000001ff067887 */ /* 0x000fe4000c000000 */
[----:B------:R-:W-:Y:S02]  /*1200*/  USEL UR5, URZ, 0x2, !UP0 ;  /* 0x00000002ff057887 */ /* 0x000fe4000c000000 */
[----:B------:R-:W-:Y:S02]  /*1210*/  USHF.L.U32 UR4, UR7, UR4, URZ ;  /* 0x0000000407047299 */ /* 0x000fe400080006ff */
[----:B------:R-:W-:-:S04]  /*1220*/  UIADD3 UR5, UPT, UPT, UR6, UR5, URZ ;  /* 0x0000000506057290 */ /* 0x000fc8000fffe0ff */
[----:B------:R-:W-:Y:S02]  /*1230*/  IMAD.U32 R0, RZ, RZ, UR4 ;  /* 0x00000004ff007e24 */ /* 0x000fe4000f8e00ff */
[----:B------:R-:W-:-:S07]  /*1240*/  IMAD.U32 R2, RZ, RZ, UR5 ;  /* 0x00000005ff027e24 */ /* 0x000fce000f8e00ff */
.L_x_17:
[----:B------:R-:W1:Y:S01]  /*1250*/  S2UR UR46, SR_CTAID.Z ;  /* 0x00000000002e79c3 */ /* 0x000e620000002700 */
[----:B------:R-:W-:Y:S01]  /*1260*/  UISETP.GE.AND UP0, UPT, UR19, 0x1, UPT ;  /* 0x000000011300788c */ /* 0x000fe2000bf06270 */
[----:B------:R-:W-:-:S08]  /*1270*/  UMOV UR44, UR21 ;  /* 0x00000015002c7c82 */ /* 0x000fd00008000000 */
[----:B------:R-:W-:Y:S05]  /*1280*/  BRA.U !UP0, `(.L_x_18) ;  /* 0x0000000108d47547 */ /* 0x000fea000b800000 */
[----:B------:R-:W2:Y:S01]  /*1290*/  LDCU.128 UR12, c[0x0][0xb10] ;  /* 0x00016200ff0c77ac */ /* 0x000ea20008000c00 */
[----:B------:R-:W3:Y:S01]  /*12a0*/  LDCU UR22, c[0x0][0xb0c] ;  /* 0x00016180ff1677ac */ /* 0x000ee20008000800 */
[----:B------:R-:W4:Y:S01]  /*12b0*/  LDCU UR6, c[0x0][0x370] ;  /* 0x00006e00ff0677ac */ /* 0x000f220008000800 */
[----:B------:R-:W1:Y:S01]  /*12c0*/  LDCU UR7, c[0x0][0x374] ;  /* 0x00006e80ff0777ac */ /* 0x000e620008000800 */
[----:B------:R-:W1:Y:S01]  /*12d0*/  LDCU UR23, c[0x0][0xb20] ;  /* 0x00016400ff1777ac */ /* 0x000e620008000800 */
[----:B--2---:R-:W-:Y:S02]  /*12e0*/  UIMAD.WIDE.U32 UR4, UR21, UR12, URZ ;  /* 0x0000000c150472a5 */ /* 0x004fe4000f8e00ff */
[----:B---3--:R-:W-:Y:S01]  /*12f0*/  UISETP.NE.AND UP0, UPT, UR22, 0x1, UPT ;  /* 0x000000011600788c */ /* 0x008fe2000bf05270 */
[----:B------:R-:W2:Y:S01]  /*1300*/  LDCU.64 UR8, c[0x0][0xb28] ;  /* 0x00016500ff0877ac */ /* 0x000ea20008000a00 */
[----:B----4-:R-:W-:-:S03]  /*1310*/  UIMAD.WIDE.U32 UR10, UR6, UR12, URZ ;  /* 0x0000000c060a72a5 */ /* 0x010fc6000f8e00ff */
[----:B------:R-:W-:Y:S01]  /*1320*/  UMOV UR4, UR5 ;  /* 0x0000000500047c82 */ /* 0x000fe20008000000 */
[----:B------:R-:W-:Y:S02]  /*1330*/  UISETP.NE.AND UP2, UPT, UR19, 0x1, UPT ;  /* 0x000000011300788c */ /* 0x000fe4000bf45270 */
[----:B------:R-:W-:Y:S01]  /*1340*/  USHF.R.U32.HI UR4, URZ, UR13, UR4 ;  /* 0x0000000dff047299 */ /* 0x000fe20008011604 */
[----:B------:R-:W-:Y:S01]  /*1350*/  UMOV UR10, UR11 ;  /* 0x0000000b000a7c82 */ /* 0x000fe20008000000 */
[----:B------:R-:W-:Y:S02]  /*1360*/  UIMAD.WIDE.U32 UR16, UR20, UR15, URZ ;  /* 0x0000000f141072a5 */ /* 0x000fe4000f8e00ff */
[----:B------:R-:W-:Y:S02]  /*1370*/  USEL UR5, UR21, UR4, !UP0 ;  /* 0x0000000415057287 */ /* 0x000fe4000c000000 */
[----:B------:R-:W-:Y:S02]  /*1380*/  @UP0 USHF.R.U32.HI UR6, URZ, UR13, UR10 ;  /* 0x0000000dff060299 */ /* 0x000fe4000801160a */
[----:B------:R-:W-:-:S02]  /*1390*/  UISETP.NE.AND UP0, UPT, UR14, 0x1, UPT ;  /* 0x000000010e00788c */ /* 0x000fc4000bf05270 */
[----:B-1----:R-:W-:Y:S02]  /*13a0*/  UIMAD.WIDE.U32 UR10, UR7, UR15, URZ ;  /* 0x0000000f070a72a5 */ /* 0x002fe4000f8e00ff */
[----:B--2---:R-:W-:Y:S01]  /*13b0*/  UIMAD.WIDE.U32 UR12, UR6, UR8, URZ ;  /* 0x00000008060c72a5 */ /* 0x004fe2000f8e00ff */
[----:B------:R-:W-:Y:S01]  /*13c0*/  UMOV UR4, UR17 ;  /* 0x0000001100047c82 */ /* 0x000fe20008000000 */
[----:B------:R-:W-:-:S03]  /*13d0*/  UIADD3 UR44, UPT, UPT, -UR5, URZ, URZ ;  /* 0x000000ff052c7290 */ /* 0x000fc6000fffe1ff */
[----:B------:R-:W-:Y:S01]  /*13e0*/  UMOV UR10, UR11 ;  /* 0x0000000b000a7c82 */ /* 0x000fe20008000000 */
[----:B------:R-:W-:Y:S02]  /*13f0*/  USHF.R.U32.HI UR4, URZ, UR23, UR4 ;  /* 0x00000017ff047299 */ /* 0x000fe40008011604 */
[----:B------:R-:W-:Y:S01]  /*1400*/  @UP0 USHF.R.U32.HI UR7, URZ, UR23, UR10 ;  /* 0x00000017ff070299 */ /* 0x000fe2000801160a */
[----:B------:R-:W-:Y:S01]  /*1410*/  UMOV UR12, UR13 ;  /* 0x0000000d000c7c82 */ /* 0x000fe20008000000 */
[----:B------:R-:W-:Y:S02]  /*1420*/  USEL UR4, UR20, UR4, !UP0 ;  /* 0x0000000414047287 */ /* 0x000fe4000c000000 */
[----:B------:R-:W-:Y:S02]  /*1430*/  UIMAD.WIDE.U32 UR10, UR7, UR8, URZ ;  /* 0x00000008070a72a5 */ /* 0x000fe4000f8e00ff */
[----:B------:R-:W-:Y:S02]  /*1440*/  @UP2 USHF.R.U32.HI UR6, URZ, UR9, UR12 ;  /* 0x00000009ff062299 */ /* 0x000fe4000801160c */
[----:B------:R-:W-:-:S02]  /*1450*/  UIMAD.WIDE.U32 UR12, UR4, UR8, URZ ;  /* 0x00000008040c72a5 */ /* 0x000fc4000f8e00ff */
[----:B------:R-:W-:Y:S01]  /*1460*/  UIMAD UR44, UR22, UR44, UR21 ;  /* 0x0000002c162c72a4 */ /* 0x000fe2000f8e0215 */
[----:B------:R-:W-:Y:S02]  /*1470*/  UMOV UR10, UR11 ;  /* 0x0000000b000a7c82 */ /* 0x000fe40008000000 */
[----:B------:R-:W-:Y:S02]  /*1480*/  @UP2 USHF.R.U32.HI UR7, URZ, UR9, UR10 ;  /* 0x00000009ff072299 */ /* 0x000fe4000801160a */
[----:B------:R-:W-:Y:S02]  /*1490*/  UIMAD UR10, UR6, UR19, URZ ;  /* 0x00000013060a72a4 */ /* 0x000fe4000f8e02ff */
[----:B------:R-:W-:-:S04]  /*14a0*/  UIMAD UR7, UR7, UR19, URZ ;  /* 0x00000013070772a4 */ /* 0x000fc8000f8e02ff */
[----:B------:R-:W-:-:S03]  /*14b0*/  UISETP.GE.AND UP0, UPT, UR4, UR7, UPT ;  /* 0x000000070400728c */ /* 0x000fc6000bf06270 */
[----:B------:R-:W-:Y:S01]  /*14c0*/  UMOV UR7, UR13 ;  /* 0x0000000d00077c82 */ /* 0x000fe20008000000 */
[----:B------:R-:W-:Y:S02]  /*14d0*/  UISETP.GE.OR UP0, UPT, UR5, UR10, UP0 ;  /* 0x0000000a0500728c */ /* 0x000fe40008706670 */
[----:B------:R-:W-:Y:S02]  /*14e0*/  UIMAD.WIDE.U32 UR10, UR5, UR8, URZ ;  /* 0x00000008050a72a5 */ /* 0x000fe4000f8e00ff */
[----:B------:R-:W-:Y:S02]  /*14f0*/  USHF.R.U32.HI UR7, URZ, UR9, UR7 ;  /* 0x00000009ff077299 */ /* 0x000fe40008011607 */
[----:B------:R-:W-:Y:S02]  /*1500*/  UIADD3 UR10, UPT, UPT, -UR4, URZ, URZ ;  /* 0x000000ff040a7290 */ /* 0x000fe4000fffe1ff */
[----:B------:R-:W-:Y:S02]  /*1510*/  USEL UR7, UR4, UR7, !UP2 ;  /* 0x0000000704077287 */ /* 0x000fe4000d000000 */
[----:B------:R-:W-:Y:S01]  /*1520*/  UIMAD UR10, UR14, UR10, UR20 ;  /* 0x0000000a0e0a72a4 */ /* 0x000fe2000f8e0214 */
[----:B------:R-:W-:-:S02]  /*1530*/  @!UP0 UMOV UR8, UR11 ;  /* 0x0000000b00088c82 */ /* 0x000fc40008000000 */
[----:B------:R-:W-:Y:S02]  /*1540*/  @!UP0 USHF.R.U32.HI UR8, URZ, UR9, UR8 ;  /* 0x00000009ff088299 */ /* 0x000fe40008011608 */
[----:B------:R-:W-:Y:S02]  /*1550*/  UIADD3 UR9, UPT, UPT, -UR7, URZ, URZ ;  /* 0x000000ff07097290 */ /* 0x000fe4000fffe1ff */
[----:B------:R-:W-:Y:S02]  /*1560*/  @!UP0 USEL UR8, UR5, UR8, !UP2 ;  /* 0x0000000805088287 */ /* 0x000fe4000d000000 */
[----:B------:R-:W-:Y:S02]  /*1570*/  UIMAD UR9, UR19, UR9, UR4 ;  /* 0x00000009130972a4 */ /* 0x000fe4000f8e0204 */
[----:B------:R-:W-:Y:S02]  /*1580*/  @!UP0 UIADD3 UR7, UPT, UPT, UR7, -UR8, URZ ;  /* 0x8000000807078290 */ /* 0x000fe4000fffe0ff */
[----:B------:R-:W-:-:S02]  /*1590*/  @!UP0 UIMAD UR6, UR9, UR6, UR8 ;  /* 0x00000006090682a4 */ /* 0x000fc4000f8e0208 */
[----:B------:R-:W-:-:S04]  /*15a0*/  @!UP0 UIMAD UR4, UR7, UR19, UR5 ;  /* 0x00000013070482a4 */ /* 0x000fc8000f8e0205 */
[----:B------:R-:W-:Y:S01]  /*15b0*/  UIMAD UR20, UR4, UR14, UR10 ;  /* 0x0000000e041472a4 */ /* 0x000fe2000f8e020a */
[----:B------:R-:W-:Y:S02]  /*15c0*/  @!UP0 UMOV UR5, UR6 ;  /* 0x0000000600058c82 */ /* 0x000fe40008000000 */
[----:B------:R-:W-:-:S12]  /*15d0*/  UIMAD UR44, UR5, UR22, UR44 ;  /* 0x00000016052c72a4 */ /* 0x000fd8000f8e022c */
.L_x_18:
[----:B------:R-:W-:-:S09]  /*15e0*/  UISETP.NE.AND UP0, UPT, UR24, 0x1, UPT ;  /* 0x000000011800788c */ /* 0x000fd2000bf05270 */
[----:B------:R-:W-:Y:S05]  /*15f0*/  BRA.U UP0, `(.L_x_19) ;  /* 0x0000000100407547 */ /* 0x000fea000b800000 */
[----:B------:R-:W2:Y:S01]  /*1600*/  LDCU.128 UR8, c[0x0][0xb10] ;  /* 0x00016200ff0877ac */ /* 0x000ea20008000c00 */
[----:B------:R-:W3:Y:S01]  /*1610*/  LDCU UR12, c[0x0][0xb0c] ;  /* 0x00016180ff0c77ac */ /* 0x000ee20008000800 */
[----:B------:R-:W4:Y:S01]  /*1620*/  LDCU UR13, c[0x0][0xb20] ;  /* 0x00016400ff0d77ac */ /* 0x000f220008000800 */
[----:B--2---:R-:W-:Y:S02]  /*1630*/  UIMAD.WIDE.U32 UR4, UR44, UR8, URZ ;  /* 0x000000082c0472a5 */ /* 0x004fe4000f8e00ff */
[----:B------:R-:W-:Y:S02]  /*1640*/  UIMAD.WIDE.U32 UR6, UR20, UR11, URZ ;  /* 0x0000000b140672a5 */ /* 0x000fe4000f8e00ff */
[----:B---3--:R-:W-:Y:S02]  /*1650*/  UISETP.NE.AND UP0, UPT, UR12, 0x1, UPT ;  /* 0x000000010c00788c */ /* 0x008fe4000bf05270 */
[----:B------:R-:W-:-:S03]  /*1660*/  USHF.R.U32.HI UR5, URZ, UR9, UR5 ;  /* 0x00000009ff057299 */ /* 0x000fc60008011605 */
[----:B------:R-:W-:Y:S01]  /*1670*/  UMOV UR4, UR7 ;  /* 0x0000000700047c82 */ /* 0x000fe20008000000 */
[----:B------:R-:W-:Y:S02]  /*1680*/  USEL UR5, UR44, UR5, !UP0 ;  /* 0x000000052c057287 */ /* 0x000fe4000c000000 */
[----:B------:R-:W-:Y:S02]  /*1690*/  UISETP.NE.AND UP0, UPT, UR10, 0x1, UPT ;  /* 0x000000010a00788c */ /* 0x000fe4000bf05270 */
[----:B----4-:R-:W-:-:S04]  /*16a0*/  USHF.R.U32.HI UR4, URZ, UR13, UR4 ;  /* 0x0000000dff047299 */ /* 0x010fc80008011604 */
[----:B------:R-:W-:-:S04]  /*16b0*/  USEL UR4, UR20, UR4, !UP0 ;  /* 0x0000000414047287 */ /* 0x000fc8000c000000 */
[----:B------:R-:W-:Y:S02]  /*16c0*/  UIADD3 UR6, UPT, UPT, -UR4, UR5, URZ ;  /* 0x0000000504067290 */ /* 0x000fe4000fffe1ff */
[----:B------:R-:W-:Y:S02]  /*16d0*/  UIADD3 UR4, UPT, UPT, UR4, -UR5, URZ ;  /* 0x8000000504047290 */ /* 0x000fe4000fffe0ff */
[----:B------:R-:W-:Y:S02]  /*16e0*/  UIMAD UR20, UR6, UR10, UR20 ;  /* 0x0000000a061472a4 */ /* 0x000fe4000f8e0214 */
[----:B------:R-:W-:-:S12]  /*16f0*/  UIMAD UR44, UR4, UR12, UR44 ;  /* 0x0000000c042c72a4 */ /* 0x000fd8000f8e022c */
.L_x_19:
[----:B------:R-:W-:Y:S05]  /*1700*/  BRA.U !UP6, `(.L_x_20) ;  /* 0x000000010e0c7547 */ /* 0x000fea000b800000 */
[----:B------:R-:W-:Y:S01]  /*1710*/  UCGABAR_WAIT ;  /* 0x0000000000007dc7 */ /* 0x000fe20008000000 */
[----:B------:R-:W-:Y:S01]  /*1720*/  CCTL.IVALL ;  /* 0x00000000ff00798f */ /* 0x000fe20002000000 */
[----:B------:R-:W-:Y:S05]  /*1730*/  BRA `(.L_x_21) ;  /* 0x0000000000047947 */ /* 0x000fea0003800000 */
.L_x_20:
[----:B------:R-:W-:Y:S06]  /*1740*/  BAR.SYNC.DEFER_BLOCKING 0x0 ;  /* 0x0000000000007b1d */ /* 0x000fec0000010000 */
.L_x_21:
[----:B------:R-:W-:Y:S05]  /*1750*/  BRA.U UP5, `(.L_x_22) ;  /* 0x0000001d05ec7547 */ /* 0x000fea000b800000 */
[----:B------:R-:W2:Y:S01]  /*1760*/  LDCU UR5, c[0x0][0x388] ;  /* 0x00007100ff0577ac */ /* 0x000ea20008000800 */
[----:B------:R-:W-:Y:S01]  /*1770*/  PLOP3.LUT P1, PT, PT, PT, UP3, 0x80, 0x8 ;  /* 0x000000000008781c */ /* 0x000fe20003f2f038 */
[----:B------:R-:W-:Y:S01]  /*1780*/  IMAD.MOV.U32 R2, RZ, RZ, RZ ;  /* 0x000000ffff027224 */ /* 0x000fe200078e00ff */
[----:B------:R-:W-:Y:S01]  /*1790*/  ISETP.EQ.OR P2, PT, R3, RZ, P3 ;  /* 0x000000ff0300720c */ /* 0x000fe20001f42670 */
[----:B------:R-:W3:Y:S01]  /*17a0*/  LDCU UR6, c[0x0][0x38c] ;  /* 0x00007180ff0677ac */ /* 0x000ee20008000800 */
[----:B------:R-:W-:Y:S01]  /*17b0*/  PLOP3.LUT P1, PT, P1, PT, PT, 0x8, 0x80 ;  /* 0x000000000080781c */ /* 0x000fe20000f2e170 */
[----:B------:R-:W4:Y:S01]  /*17c0*/  LDCU UR48, c[0x0][0x390] ;  /* 0x00007200ff3077ac */ /* 0x000f220008000800 */
[----:B------:R-:W-:Y:S01]  /*17d0*/  UISETP.NE.AND UP1, UPT, UR18, URZ, UPT ;  /* 0x000000ff1200728c */ /* 0x000fe2000bf25270 */
[----:B------:R-:W1:Y:S01]  /*17e0*/  LDCU UR47, c[0x0][0x370] ;  /* 0x00006e00ff2f77ac */ /* 0x000e620008000800 */
[----:B--2---:R-:W-:Y:S01]  /*17f0*/  UIADD3 UR5, UPT, UPT, UR5, 0x3f, URZ ;  /* 0x0000003f05057890 */ /* 0x004fe2000fffe0ff */
[----:B------:R-:W2:Y:S03]  /*1800*/  LDCU.64 UR36, c[0x0][0x348] ;  /* 0x00006900ff2477ac */ /* 0x000ea60008000a00 */
[----:B------:R-:W-:-:S02]  /*1810*/  USHF.R.S32.HI UR4, URZ, 0x1f, UR5 ;  /* 0x0000001fff047899 */ /* 0x000fc40008011405 */
[----:B------:R-:W-:Y:S02]  /*1820*/  USHF.L.U32 UR51, UR21, 0x6, URZ ;  /* 0x0000000615337899 */ /* 0x000fe400080006ff */
[----:B------:R-:W-:Y:S02]  /*1830*/  ULEA.HI UR4, UR4, UR5, URZ, 0x6 ;  /* 0x0000000504047291 */ /* 0x000fe4000f8f30ff */
[----:B------:R-:W-:Y:S02]  /*1840*/  USHF.L.U32 UR5, UR21, 0x5, URZ ;  /* 0x0000000515057899 */ /* 0x000fe400080006ff */
[----:B------:R-:W-:Y:S02]  /*1850*/  USHF.R.S32.HI UR4, URZ, 0x6, UR4 ;  /* 0x00000006ff047899 */ /* 0x000fe40008011404 */
[----:B------:R-:W-:Y:S02]  /*1860*/  ULOP3.LUT UR50, UR5, 0x20, URZ, 0xc0, !UPT ;  /* 0x0000002005327892 */ /* 0x000fe4000f8ec0ff */
[----:B---3--:R-:W-:Y:S01]  /*1870*/  UIMAD UR4, UR4, UR6, URZ ;  /* 0x00000006040472a4 */ /* 0x008fe2000f8e02ff */
[----:B-1----:R-:W1:Y:S03]  /*1880*/  LDCU UR46, c[0x0][0x374] ;  /* 0x00006e80ff2e77ac */ /* 0x002e660008000800 */
[----:B----4-:R-:W-:-:S02]  /*1890*/  UIMAD UR48, UR4, UR48, URZ ;  /* 0x00000030043072a4 */ /* 0x010fc4000f8e02ff */
[----:B------:R-:W-:Y:S02]  /*18a0*/  USEL UR33, UR53, 0x2, UP1 ;  /* 0x0000000235217887 */ /* 0x000fe40008800000 */
[----:B------:R-:W-:Y:S02]  /*18b0*/  UISETP.NE.AND UP2, UPT, UR48, URZ, UPT ;  /* 0x000000ff3000728c */ /* 0x000fe4000bf45270 */
[----:B------:R-:W-:Y:S01]  /*18c0*/  UISETP.LT.U32.AND UP0, UPT, UR48, 0x11, UPT ;  /* 0x000000113000788c */ /* 0x000fe2000bf01070 */
[----:B------:R-:W-:Y:S01]  /*18d0*/  UMOV UR23, 0x1 ;  /* 0x0000000100177882 */ /* 0x000fe20000000000 */
[----:B------:R-:W-:Y:S02]  /*18e0*/  UMOV UR26, URZ ;  /* 0x000000ff001a7c82 */ /* 0x000fe40008000000 */
[----:B------:R-:W-:Y:S01]  /*18f0*/  USEL UR4, UR48, 0x11, UP0 ;  /* 0x0000001130047887 */ /* 0x000fe20008000000 */
[----:B------:R-:W-:Y:S01]  /*1900*/  UMOV UR27, URZ ;  /* 0x000000ff001b7c82 */ /* 0x000fe20008000000 */
[----:B------:R-:W-:-:S02]  /*1910*/  UMOV UR34, URZ ;  /* 0x000000ff00227c82 */ /* 0x000fc40008000000 */
[----:B------:R-:W-:Y:S02]  /*1920*/  UIADD3 UR5, UPT, UPT, UR4, -0x1, URZ ;  /* 0xffffffff04057890 */ /* 0x000fe4000fffe0ff */
[----:B------:R-:W-:Y:S02]  /*1930*/  @!UP2 UIADD3 UR5, UPT, UPT, UR4, URZ, URZ ;  /* 0x000000ff0405a290 */ /* 0x000fe4000fffe0ff */
[----:B------:R-:W-:Y:S02]  /*1940*/  UIADD3 UR45, UPT, UPT, UR48, -UR4, URZ ;  /* 0x80000004302d7290 */ /* 0x000fe4000fffe0ff */
[----:B-12---:R-:W-:-:S12]  /*1950*/  UIADD3 UR49, UPT, UPT, UR5, 0x1, URZ ;  /* 0x0000000105317890 */ /* 0x006fd8000fffe0ff */
.L_x_40:
[----:B------:R-:W1:Y:S01]  /*1960*/  S2UR UR25, SR_CgaCtaId ;  /* 0x00000000001979c3 */ /* 0x000e620000008800 */
[----:B------:R-:W-:Y:S01]  /*1970*/  UMOV UR4, 0x400 ;  /* 0x0000040000047882 */ /* 0x000fe20000000000 */
[----:B------:R-:W-:Y:S01]  /*1980*/  MOV R0, UR23 ;  /* 0x0000001700007c02 */ /* 0x000fe20008000f00 */
[----:B------:R-:W-:Y:S02]  /*1990*/  UISETP.NE.AND UP0, UPT, UR48, URZ, UPT ;  /* 0x000000ff3000728c */ /* 0x000fe4000bf05270 */
[----:B------:R-:W-:Y:S01]  /*19a0*/  ULEA UR10, UR20, UR50, 0x6 ;  /* 0x00000032140a7291 */ /* 0x000fe2000f8e30ff */
[----:B------:R-:W-:Y:S01]  /*19b0*/  SHF.L.U32 R0, R0, 0x1f, RZ ;  /* 0x0000001f00007819 */ /* 0x000fe200000006ff */
[----:B------:R-:W-:Y:S01]  /*19c0*/  UMOV UR24, URZ ;  /* 0x000000ff00187c82 */ /* 0x000fe20008000000 */
[----:B------:R-:W-:Y:S01]  /*19d0*/  UMOV UR13, URZ ;  /* 0x000000ff000d7c82 */ /* 0x000fe20008000000 */
[----:B------:R-:W-:Y:S01]  /*19e0*/  UMOV UR12, URZ ;  /* 0x000000ff000c7c82 */ /* 0x000fe20008000000 */
[----:B-1----:R-:W-:-:S04]  /*19f0*/  ULEA UR25, UR25, UR4, 0x18 ;  /* 0x0000000419197291 */ /* 0x002fc8000f8ec0ff */
[----:B------:R-:W-:-:S09]  /*1a00*/  ULEA UR4, UR26, UR25, 0x3 ;  /* 0x000000191a047291 */ /* 0x000fd2000f8e18ff */
[----:B------:R1:W2:Y:S01]  /*1a10*/  SYNCS.PHASECHK.TRANS64.TRYWAIT P0, [UR4+0x88], R0 ;  /* 0x00008800ff0075a7 */ /* 0x0002a20008001104 */
[----:B------:R-:W-:-:S04]  /*1a20*/  ULEA.HI UR4, UR44, UR44, URZ, 0x1 ;  /* 0x0000002c2c047291 */ /* 0x000fc8000f8f08ff */
[----:B------:R-:W-:-:S04]  /*1a30*/  USHF.L.U32 UR4, UR4, 0x6, URZ ;  /* 0x0000000604047899 */ /* 0x000fc800080006ff */
[----:B------:R-:W-:-:S04]  /*1a40*/  ULOP3.LUT UR4, UR4, 0xffffff80, URZ, 0xc0, !UPT ;  /* 0xffffff8004047892 */ /* 0x000fc8000f8ec0ff */
[----:B------:R-:W-:Y:S01]  /*1a50*/  ULOP3.LUT UR35, UR4, 0x40, UR51, 0xf8, !UPT ;  /* 0x0000004004237892 */ /* 0x000fe2000f8ef833 */
[----:B------:R-:W-:Y:S11]  /*1a60*/  BRA.U !UP0, `(.L_x_23) ;  /* 0x0000000508607547 */ /* 0x000ff6000b800000 */
[----:B------:R-:W3:Y:S01]  /*1a70*/  LDCU.128 UR16, c[0x0][0x480] ;  /* 0x00009000ff1077ac */ /* 0x000ee20008000c00 */
[----:B------:R-:W4:Y:S01]  /*1a80*/  LDCU.64 UR20, c[0x0][0x490] ;  /* 0x00009200ff1477ac */ /* 0x000f220008000a00 */
[----:B------:R-:W1:Y:S01]  /*1a90*/  LDCU.64 UR12, c[0x0][0x4b0] ;  /* 0x00009600ff0c77ac */ /* 0x000e620008000a00 */
[----:B------:R-:W1:Y:S01]  /*1aa0*/  LDCU.64 UR8, c[0x0][0x4d0] ;  /* 0x00009a00ff0877ac */ /* 0x000e620008000a00 */
[----:B------:R-:W1:Y:S01]  /*1ab0*/  LDCU UR43, c[0x0][0x390] ;  /* 0x00007200ff2b77ac */ /* 0x000e620008000800 */
[----:B---3--:R-:W-:Y:S02]  /*1ac0*/  UIMAD.WIDE.U32 UR4, UR35, UR17, URZ ;  /* 0x00000011230472a5 */ /* 0x008fe4000f8e00ff */
[----:B------:R-:W-:Y:S01]  /*1ad0*/  UISETP.NE.AND UP0, UPT, UR16, 0x1, UPT ;  /* 0x000000011000788c */ /* 0x000fe2000bf05270 */
[----:B------:R-:W3:Y:S04]  /*1ae0*/  LDCU UR44, c[0x0][0x38c] ;  /* 0x00007180ff2c77ac */ /* 0x000ee80008000800 */
[----:B------:R-:W-:Y:S01]  /*1af0*/  UMOV UR4, UR5 ;  /* 0x0000000500047c82 */ /* 0x000fe20008000000 */
[----:B------:R-:W1:Y:S01]  /*1b00*/  LDCU.64 UR14, c[0x0][0x4b8] ;  /* 0x00009700ff0e77ac */ /* 0x000e620008000a00 */
[----:B------:R-:W-:-:S02]  /*1b10*/  USHF.R.U32.HI UR6, URZ, UR18, UR4 ;  /* 0x00000012ff067299 */ /* 0x000fc40008011604 */
[----:B------:R-:W-:Y:S02]  /*1b20*/  UIADD3 UR34, UPT, UPT, UR49, UR27, URZ ;  /* 0x0000001b31227290 */ /* 0x000fe4000fffe0ff */
[----:B------:R-:W-:Y:S02]  /*1b30*/  USEL UR6, UR35, UR6, !UP0 ;  /* 0x0000000623067287 */ /* 0x000fe4000c000000 */
[----:B------:R-:W-:Y:S02]  /*1b40*/  UISETP.NE.AND UP0, UPT, UR19, 0x1, UPT ;  /* 0x000000011300788c */ /* 0x000fe4000bf05270 */
[----:B----4-:R-:W-:Y:S02]  /*1b50*/  UIMAD.WIDE.U32 UR4, UR6, UR20, URZ ;  /* 0x00000014060472a5 */ /* 0x010fe4000f8e00ff */
[----:B------:R-:W-:Y:S01]  /*1b60*/  UIADD3 UR7, UPT, UPT, -UR6, URZ, URZ ;  /* 0x000000ff06077290 */ /* 0x000fe2000fffe1ff */
[----:B------:R-:W-:-:S03]  /*1b70*/  UMOV UR24, URZ ;  /* 0x000000ff00187c82 */ /* 0x000fc60008000000 */
[----:B------:R-:W-:Y:S01]  /*1b80*/  UIMAD UR7, UR16, UR7, UR35 ;  /* 0x00000007100772a4 */ /* 0x000fe2000f8e0223 */
[----:B------:R-:W-:Y:S02]  /*1b90*/  UMOV UR4, UR5 ;  /* 0x0000000500047c82 */ /* 0x000fe40008000000 */
[----:B------:R-:W-:Y:S02]  /*1ba0*/  USHF.R.U32.HI UR21, URZ, UR21, UR4 ;  /* 0x00000015ff157299 */ /* 0x000fe40008011604 */
[----:B------:R-:W4:Y:S02]  /*1bb0*/  LDCU.64 UR4, c[0x0][0x4d8] ;  /* 0x00009b00ff0477ac */ /* 0x000f240008000a00 */
[----:B------:R-:W-:-:S04]  /*1bc0*/  USEL UR21, UR6, UR21, !UP0 ;  /* 0x0000001506157287 */ /* 0x000fc8000c000000 */
[----:B------:R-:W-:-:S04]  /*1bd0*/  UIADD3 UR20, UPT, UPT, -UR21, URZ, URZ ;  /* 0x000000ff15147290 */ /* 0x000fc8000fffe1ff */
[----:B------:R-:W-:Y:S02]  /*1be0*/  UIMAD UR20, UR19, UR20, UR6 ;  /* 0x00000014131472a4 */ /* 0x000fe4000f8e0206 */
[----:B-1----:R-:W-:Y:S02]  /*1bf0*/  UIMAD UR19, UR7, UR12, UR8 ;  /* 0x0000000c071372a4 */ /* 0x002fe4000f8e0208 */
[----:B------:R-:W-:Y:S01]  /*1c00*/  UIMAD UR20, UR20, UR13, UR9 ;  /* 0x0000000d141472a4 */ /* 0x000fe2000f8e0209 */
[----:B------:R-:W-:Y:S01]  /*1c10*/  UMOV UR6, UR26 ;  /* 0x0000001a00067c82 */ /* 0x000fe20008000000 */
[----:B------:R-:W-:Y:S01]  /*1c20*/  UMOV UR12, URZ ;  /* 0x000000ff000c7c82 */ /* 0x000fe20008000000 */
[----:B---3--:R-:W-:-:S09]  /*1c30*/  UMOV UR13, URZ ;  /* 0x000000ff000d7c82 */ /* 0x008fd20008000000 */
.L_x_29:
[----:B------:R-:W-:Y:S01]  /*1c40*/  @!P3 MOV R3, 0x6000 ;  /* 0x000060000003b802 */ /* 0x000fe20000000f00 */
[----:B------:R-:W-:Y:S01]  /*1c50*/  ULEA UR17, UR6, UR25, 0x3 ;  /* 0x0000001906117291 */ /* 0x000fe2000f8e18ff */
[----:B-12---:R-:W-:Y:S11]  /*1c60*/  @P0 BRA `(.L_x_24) ;  /* 0x0000000000100947 */ /* 0x006ff60003800000 */
[----:B------:R-:W-:Y:S04]  /*1c70*/  MOV R4, UR23 ;  /* 0x0000001700047c02 */ /* 0x000fe80008000f00 */
[----:B------:R-:W-:Y:S04]  /*1c80*/  SHF.L.U32 R4, R4, 0x1f, RZ ;  /* 0x0000001f04047819 */ /* 0x000fe800000006ff */
[----:B------:R-:W1:Y:S02]  /*1c90*/  SYNCS.PHASECHK.TRANS64.TRYWAIT P0, [UR17+0x88], R4 ;  /* 0x00008804ff0075a7 */ /* 0x000e640008001111 */
[----:B-1----:R-:W-:Y:S05]  /*1ca0*/  @!P0 BRA `(.L_x_25) ;  /* 0x0000006800c08947 */ /* 0x002fea0003800000 */
.L_x_24:
[----:B------:R2:W-:Y:S01]  /*1cb0*/  @!P3 SYNCS.ARRIVE.TRANS64 RZ, [UR17], R3 ;  /* 0x00000003ffffb9a7 */ /* 0x0005e20008000011 */
[----:B------:R-:W-:Y:S04]  /*1cc0*/  ULOP3.LUT UR7, UR33, 0x2, URZ, 0xfc, !UPT ;  /* 0x0000000221077892 */ /* 0x000fe8000f8efcff */
[----:B------:R-:W-:Y:S09]  /*1cd0*/  UISETP.NE.AND UP0, UPT, UR7, 0x2, UPT ;  /* 0x000000020700788c */ /* 0x000ff2000bf05270 */
[----:B------:R-:W-:Y:S05]  /*1ce0*/  BRA.U UP0, `(.L_x_26) ;  /* 0x0000000100047547 */ /* 0x000fea000b800000 */
[----:B----4-:R-:W-:Y:S05]  /*1cf0*/  BPT.TRAP 0x1 ;  /* 0x000000040000795c */ /* 0x010fea0000300000 */
.L_x_26:
[----:B------:R-:W-:Y:S04]  /*1d00*/  BSSY.RECONVERGENT B0, `(.L_x_27) ;  /* 0x0000003000007945 */ /* 0x000fe80003800200 */
[----:B------:R-:W-:Y:S05]  /*1d10*/  @P2 BRA `(.L_x_28) ;  /* 0x0000000000042947 */ /* 0x000fea0003800000 */
[----:B----4-:R-:W-:Y:S05]  /*1d20*/  BPT.TRAP 0x1 ;  /* 0x000000040000795c */ /* 0x010fea0000300000 */
.L_x_28:
[----:B----4-:R-:W-:Y:S05]  /*1d30*/  BSYNC.RECONVERGENT B0 ;  /* 0x0000000000007941 */ /* 0x010fea0003800200 */
.L_x_27:
[----:B------:R-:W-:Y:S02]  /*1d40*/  UIADD3 UR7, UPT, UPT, UR6, 0x1, URZ ;  /* 0x0000000106077890 */ /* 0x000fe4000fffe0ff */
[----:B------:R-:W-:Y:S02]  /*1d50*/  ULEA UR16, UR6, UR25, 0xd ;  /* 0x0000001906107291 */ /* 0x000fe4000f8e68ff */
[----:B------:R-:W-:Y:S02]  /*1d60*/  UISETP.NE.AND UP0, UPT, UR7, 0x11, UPT ;  /* 0x000000110700788c */ /* 0x000fe4000bf05270 */
[----:B------:R-:W-:Y:S02]  /*1d70*/  UIADD3 UR30, UP1, UPT, UR36, 0x80, URZ ;  /* 0x00000080241e7890 */ /* 0x000fe4000ff3e0ff */
[----:B------:R-:W-:Y:S02]  /*1d80*/  USEL UR8, URZ, 0x1, UP0 ;  /* 0x00000001ff087887 */ /* 0x000fe40008000000 */
[----:B------:R-:W-:Y:S02]  /*1d90*/  USEL UR26, UR7, URZ, UP0 ;  /* 0x000000ff071a7287 */ /* 0x000fe40008000000 */
[----:B------:R-:W-:Y:S02]  /*1da0*/  ULOP3.LUT UR23, UR23, UR8, URZ, 0x3c, !UPT ;  /* 0x0000000817177292 */ /* 0x000fe4000f8e3cff */
[----:B------:R-:W-:Y:S02]  /*1db0*/  ULEA UR7, UR26, UR25, 0x3 ;  /* 0x000000191a077291 */ /* 0x000fe4000f8e18ff */
[----:B------:R-:W-:Y:S02]  /*1dc0*/  ULEA UR8, UR6, UR25, 0xc ;  /* 0x0000001906087291 */ /* 0x000fe4000f8e60ff */
[----:B------:R-:W-:Y:S01]  /*1dd0*/  ULOP3.LUT UR17, UR17, 0xfefffff8, URZ, 0xc0, !UPT ;  /* 0xfefffff811117892 */ /* 0x000fe2000f8ec0ff */
[----:B-1----:R-:W-:Y:S01]  /*1de0*/  MOV R0, UR23 ;  /* 0x0000001700007c02 */ /* 0x002fe20008000f00 */
[----:B------:R-:W-:Y:S02]  /*1df0*/  USHF.L.U32 UR18, UR24, 0x6, URZ ;  /* 0x0000000618127899 */ /* 0x000fe400080006ff */
[----:B------:R-:W-:Y:S01]  /*1e00*/  UIADD3.X UR31, UPT, UPT, URZ, UR37, URZ, UP1, !UPT ;  /* 0x00000025ff1f7290 */ /* 0x000fe20008ffe4ff */
[----:B------:R-:W-:Y:S01]  /*1e10*/  SHF.L.U32 R0, R0, 0x1f, RZ ;  /* 0x0000001f00007819 */ /* 0x000fe200000006ff */
[----:B------:R-:W-:Y:S02]  /*1e20*/  UIADD3 UR16, UPT, UPT, UR16, 0x3300, URZ ;  /* 0x0000330010107890 */ /* 0x000fe4000fffe0ff */
[----:B------:R-:W-:Y:S01]  /*1e30*/  UIADD3 UR28, UP0, UPT, UR36, 0x180, URZ ;  /* 0x00000180241c7890 */ /* 0x000fe2000ff1e0ff */
[----:B------:R3:W1:Y:S01]  /*1e40*/  SYNCS.PHASECHK.TRANS64.TRYWAIT P0, [UR7+0x88], R0 ;  /* 0x00008800ff0075a7 */ /* 0x0006620008001107 */
[----:B------:R-:W-:Y:S02]  /*1e50*/  UIMAD UR7, UR12, UR14, UR4 ;  /* 0x0000000e0c0772a4 */ /* 0x000fe4000f8e0204 */
[----:B------:R-:W-:Y:S02]  /*1e60*/  UIMAD UR6, UR13, UR15, UR5 ;  /* 0x0000000f0d0672a4 */ /* 0x000fe4000f8e0205 */
[----:B------:R-:W-:Y:S02]  /*1e70*/  UIADD3.X UR29, UPT, UPT, URZ, UR37, URZ, UP0, !UPT ;  /* 0x00000025ff1d7290 */ /* 0x000fe400087fe4ff */
[----:B------:R-:W-:Y:S02]  /*1e80*/  UPRMT UR6, UR7, 0x40, UR6 ;  /* 0x0000004007067896 */ /* 0x000fe40008000006 */
[----:B------:R-:W-:Y:S02]  /*1e90*/  UIADD3 UR8, UPT, UPT, UR8, 0x25300, URZ ;  /* 0x0002530008087890 */ /* 0x000fe4000fffe0ff */
[----:B------:R-:W-:Y:S02]  /*1ea0*/  UPRMT UR6, UR6, 0x5410, URZ ;  /* 0x0000541006067896 */ /* 0x000fe400080000ff */
[----:B------:R-:W-:Y:S02]  /*1eb0*/  UIADD3 UR32, UPT, UPT, UR12, 0x1, URZ ;  /* 0x000000010c207890 */ /* 0x000fe4000fffe0ff */
[----:B------:R-:W-:Y:S02]  /*1ec0*/  UIADD3 UR22, UPT, UPT, UR13, 0x1, URZ ;  /* 0x000000010d167890 */ /* 0x000fe4000fffe0ff */
[----:B------:R-:W-:Y:S02]  /*1ed0*/  UISETP.NE.AND UP2, UPT, UR32, UR44, UPT ;  /* 0x0000002c2000728c */ /* 0x000fe4000bf45270 */
[----:B------:R-:W-:Y:S02]  /*1ee0*/  UIADD3 UR27, UPT, UPT, UR27, 0x1, URZ ;  /* 0x000000011b1b7890 */ /* 0x000fe4000fffe0ff */
[----:B------:R-:W-:Y:S01]  /*1ef0*/  UIADD3 UR7, UPT, UPT, UR24, 0x1, URZ ;  /* 0x0000000118077890 */ /* 0x000fe2000fffe0ff */
[----:B------:R-:W-:Y:S01]  /*1f00*/  UMOV UR40, 0x0 ;  /* 0x0000000000287882 */ /* 0x000fe20000000000 */
[----:B------:R-:W-:Y:S01]  /*1f10*/  UMOV UR41, 0x10000000 ;  /* 0x1000000000297882 */ /* 0x000fe20000000000 */
[----:B------:R-:W-:Y:S01]  /*1f20*/  UMOV UR9, UR17 ;  /* 0x0000001100097c82 */ /* 0x000fe20008000000 */
[----:B------:R4:W-:Y:S01]  /*1f30*/  UTMALDG.4D.IM2COL.2CTA [UR16], [UR30], UR6, desc[UR40] ;  /* 0x000028101e0073b4 */ /* 0x0009e20008259006 */
[----:B------:R-:W-:Y:S02]  /*1f40*/  UMOV UR11, UR18 ;  /* 0x00000012000b7c82 */ /* 0x000fe40008000000 */
[----:B------:R-:W-:Y:S04]  /*1f50*/  @UP2 UIADD3 UR22, UPT, UPT, UR13, URZ, URZ ;  /* 0x000000ff0d162290 */ /* 0x000fe8000fffe0ff */
[----:B------:R-:W-:Y:S01]  /*1f60*/  UISETP.NE.AND UP0, UPT, UR22, UR43, UPT ;  /* 0x0000002b1600728c */ /* 0x000fe2000bf05270 */
[----:B------:R2:W-:Y:S10]  /*1f70*/  UTMALDG.4D.2CTA [UR8], [UR28], desc[UR40] ;  /* 0x000028081c0075b4 */ /* 0x0005f40008219000 */
[----:B------:R-:W-:Y:S07]  /*1f80*/  @UP0 UIADD3 UR7, UPT, UPT, UR24, URZ, URZ ;  /* 0x000000ff18070290 */ /* 0x000fee000fffe0ff */
[----:B------:R-:W-:Y:S01]  /*1f90*/  UMOV UR24, UR7 ;  /* 0x0000000700187c82 */ /* 0x000fe20008000000 */
[----:B----4-:R-:W-:Y:S01]  /*1fa0*/  UMOV UR6, UR26 ;  /* 0x0000001a00067c82 */ /* 0x010fe20008000000 */
[----:B--2---:R-:W-:Y:S02]  /*1fb0*/  USEL UR13, UR22, URZ, UP0 ;  /* 0x000000ff160d7287 */ /* 0x004fe40008000000 */
[----:B------:R-:W-:Y:S02]  /*1fc0*/  UISETP.NE.AND UP0, UPT, UR27, UR34, UPT ;  /* 0x000000221b00728c */ /* 0x000fe4000bf05270 */
[----:B------:R-:W-:Y:S07]  /*1fd0*/  USEL UR12, UR32, URZ, UP2 ;  /* 0x000000ff200c7287 */ /* 0x000fee0009000000 */
[----:B---3--:R-:W-:Y:S05]  /*1fe0*/  BRA.U UP0, `(.L_x_29) ;  /* 0xfffffffd00147547 */ /* 0x008fea000b83ffff */
.L_x_23:
[----:B------:R-:W-:Y:S01]  /*1ff0*/  ULEA UR4, UR26, UR25, 0x3 ;  /* 0x000000191a047291 */ /* 0x000fe2000f8e18ff */
[----:B-1----:R-:W-:Y:S01]  /*2000*/  MOV R0, UR23 ;  /* 0x0000001700007c02 */ /* 0x002fe20008000f00 */
[----:B------:R-:W-:Y:S01]  /*2010*/  @!P1 SYNCS.ARRIVE.TRANS64.A1T0 RZ, [UR25+0x148], RZ ;  /* 0x000148ffffff99a7 */ /* 0x000fe20008100019 */
[----:B------:R-:W-:Y:S02]  /*2020*/  UISETP.GE.AND UP0, UPT, UR45, 0x1, UPT ;  /* 0x000000012d00788c */ /* 0x000fe4000bf06270 */
[----:B------:R-:W-:-:S04]  /*2030*/  SHF.L.U32 R0, R0, 0x1f, RZ ;  /* 0x0000001f00007819 */ /* 0x000fc800000006ff */
[----:B--2---:R1:W2:Y:S03]  /*2040*/  SYNCS.PHASECHK.TRANS64.TRYWAIT P0, [UR4+0x88], R0 ;  /* 0x00008800ff0075a7 */ /* 0x0042a60008001104 */
[----:B------:R-:W-:Y:S05]  /*2050*/  BRA.U !UP0, `(.L_x_30) ;  /* 0x00000005085c7547 */ /* 0x000fea000b800000 */
        /* <DEDUP_REMOVED lines=16> */
[----:B------:R-:W-:-:S03]  /*2160*/  UMOV UR32, UR45 ;  /* 0x0000002d00207c82 */ /* 0x000fc60008000000 */
        /* <DEDUP_REMOVED lines=9> */
[----:B---3--:R-:W-:-:S11]  /*2200*/  UMOV UR6, UR26 ;  /* 0x0000001a00067c82 */ /* 0x008fd60008000000 */
.L_x_36:
[----:B------:R-:W-:Y:S01]  /*2210*/  @!P3 MOV R3, 0x6000 ;  /* 0x000060000003b802 */ /* 0x000fe20000000f00 */
[----:B------:R-:W-:Y:S01]  /*2220*/  ULEA UR17, UR6, UR25, 0x3 ;  /* 0x0000001906117291 */ /* 0x000fe2000f8e18ff */
[----:B-12---:R-:W-:Y:S11]  /*2230*/  @P0 BRA `(.L_x_31) ;  /* 0x0000000000100947 */ /* 0x006ff60003800000 */
[----:B------:R-:W-:Y:S04]  /*2240*/  MOV R4, UR23 ;  /* 0x0000001700047c02 */ /* 0x000fe80008000f00 */
[----:B------:R-:W-:Y:S04]  /*2250*/  SHF.L.U32 R4, R4, 0x1f, RZ ;  /* 0x0000001f04047819 */ /* 0x000fe800000006ff */
[----:B------:R-:W1:Y:S02]  /*2260*/  SYNCS.PHASECHK.TRANS64.TRYWAIT P0, [UR17+0x88], R4 ;  /* 0x00008804ff0075a7 */ /* 0x000e640008001111 */
[----:B-1----:R-:W-:Y:S05]  /*2270*/  @!P0 BRA `(.L_x_32) ;  /* 0x0000006400648947 */ /* 0x002fea0003800000 */
.L_x_31:
[----:B------:R2:W-:Y:S01]  /*2280*/  @!P3 SYNCS.ARRIVE.TRANS64 RZ, [UR17], R3 ;  /* 0x00000003ffffb9a7 */ /* 0x0005e20008000011 */
[----:B------:R-:W-:Y:S04]  /*2290*/  ULOP3.LUT UR7, UR33, 0x2, URZ, 0xfc, !UPT ;  /* 0x0000000221077892 */ /* 0x000fe8000f8efcff */
[----:B------:R-:W-:Y:S09]  /*22a0*/  UISETP.NE.AND UP0, UPT, UR7, 0x2, UPT ;  /* 0x000000020700788c */ /* 0x000ff2000bf05270 */
[----:B------:R-:W-:Y:S05]  /*22b0*/  BRA.U UP0, `(.L_x_33) ;  /* 0x0000000100047547 */ /* 0x000fea000b800000 */
[----:B----4-:R-:W-:Y:S05]  /*22c0*/  BPT.TRAP 0x1 ;  /* 0x000000040000795c */ /* 0x010fea0000300000 */
.L_x_33:
[----:B------:R-:W-:Y:S04]  /*22d0*/  BSSY.RECONVERGENT B0, `(.L_x_34) ;  /* 0x0000003000007945 */ /* 0x000fe80003800200 */
[----:B------:R-:W-:Y:S05]  /*22e0*/  @P2 BRA `(.L_x_35) ;  /* 0x0000000000042947 */ /* 0x000fea0003800000 */
[----:B----4-:R-:W-:Y:S05]  /*22f0*/  BPT.TRAP 0x1 ;  /* 0x000000040000795c */ /* 0x010fea0000300000 */
.L_x_35:
[----:B----4-:R-:W-:Y:S05]  /*2300*/  BSYNC.RECONVERGENT B0 ;  /* 0x0000000000007941 */ /* 0x010fea0003800200 */
.L_x_34:
        /* <DEDUP_REMOVED lines=26> */
[----:B------:R-:W-:Y:S01]  /*24b0*/  UIADD3 UR7, UPT, UPT, UR24, 0x1, URZ ;  /* 0x0000000118077890 */ /* 0x000fe2000fffe0ff */
[----:B------:R-:W-:Y:S01]  /*24c0*/  UMOV UR40, 0x0 ;  /* 0x0000000000287882 */ /* 0x000fe20000000000 */
[----:B------:R-:W-:Y:S01]  /*24d0*/  UMOV UR41, 0x10000000 ;  /* 0x1000000000297882 */ /* 0x000fe20000000000 */
[----:B------:R-:W-:Y:S01]  /*24e0*/  UMOV UR9, UR17 ;  /* 0x0000001100097c82 */ /* 0x000fe20008000000 */
[----:B------:R4:W-:Y:S01]  /*24f0*/  UTMALDG.4D.IM2COL.2CTA [UR16], [UR30], UR6, desc[UR40] ;  /* 0x000028101e0073b4 */ /* 0x0009e20008259006 */
[----:B------:R-:W-:Y:S04]  /*2500*/  UMOV UR11, UR18 ;  /* 0x00000012000b7c82 */ /* 0x000fe80008000000 */
[----:B------:R-:W-:Y:S04]  /*2510*/  @UP2 UIADD3 UR22, UPT, UPT, UR13, URZ, URZ ;  /* 0x000000ff0d162290 */ /* 0x000fe8000fffe0ff */
[----:B------:R-:W-:Y:S01]  /*2520*/  UISETP.NE.AND UP0, UPT, UR22, UR43, UPT ;  /* 0x0000002b1600728c */ /* 0x000fe2000bf05270 */
[----:B------:R2:W-:Y:S10]  /*2530*/  UTMALDG.4D.2CTA [UR8], [UR28], desc[UR40] ;  /* 0x000028081c0075b4 */ /* 0x0005f40008219000 */
[----:B------:R-:W-:Y:S07]  /*2540*/  @UP0 UIADD3 UR7, UPT, UPT, UR24, URZ, URZ ;  /* 0x000000ff18070290 */ /* 0x000fee000fffe0ff */
[----:B------:R-:W-:Y:S01]  /*2550*/  UMOV UR24, UR7 ;  /* 0x0000000700187c82 */ /* 0x000fe20008000000 */
[----:B----4-:R-:W-:Y:S02]  /*2560*/  UIADD3 UR6, UPT, UPT, UR32, -0x1, URZ ;  /* 0xffffffff20067890 */ /* 0x010fe4000fffe0ff */
[----:B--2---:R-:W-:Y:S02]  /*2570*/  USEL UR13, UR22, URZ, UP0 ;  /* 0x000000ff160d7287 */ /* 0x004fe40008000000 */
[----:B------:R-:W-:Y:S02]  /*2580*/  UISETP.GT.U32.AND UP0, UPT, UR32, 0x1, UPT ;  /* 0x000000012000788c */ /* 0x000fe4000bf04070 */
[----:B------:R-:W-:Y:S01]  /*2590*/  USEL UR12, UR27, URZ, UP2 ;  /* 0x000000ff1b0c7287 */ /* 0x000fe20009000000 */
[----:B------:R-:W-:Y:S01]  /*25a0*/  UMOV UR32, UR6 ;  /* 0x0000000600207c82 */ /* 0x000fe20008000000 */
[----:B------:R-:W-:Y:S05]  /*25b0*/  UMOV UR6, UR26 ;  /* 0x0000001a00067c82 */ /* 0x000fea0008000000 */
[----:B---3--:R-:W-:Y:S05]  /*25c0*/  BRA.U UP0, `(.L_x_36) ;  /* 0xfffffffd00107547 */ /* 0x008fea000b83ffff */
.L_x_30:
[----:B------:R-:W-:Y:S01]  /*25d0*/  SHF.L.U32 R3, R2, 0x1f, RZ ;  /* 0x0000001f02037819 */ /* 0x000fe200000006ff */
[----:B------:R-:W-:-:S03]  /*25e0*/  NOP ;  /* 0x0000000000007918 */ /* 0x000fc60000000000 */
[----:B-12---:R-:W1:Y:S02]  /*25f0*/  SYNCS.PHASECHK.TRANS64.TRYWAIT P0, [UR25+0x150], R3 ;  /* 0x00015003ff0075a7 */ /* 0x006e640008001119 */
[----:B-1----:R-:W-:Y:S05]  /*2600*/  @!P0 BRA `(.L_x_37) ;  /* 0x0000006000988947 */ /* 0x002fea0003800000 */
.L_x_143:
[----:B------:R-:W2:Y:S01]  /*2610*/  LDS.128 R4, [UR25+0x190] ;  /* 0x00019019ff047984 */ /* 0x000ea20008000c00 */
[----:B------:R-:W-:Y:S02]  /*2620*/  UIADD3 UR4, UPT, UPT, UR25, 0x158, URZ ;  /* 0x0000015819047890 */ /* 0x000fe4000fffe0ff */
[----:B------:R-:W-:Y:S01]  /*2630*/  UISETP.GE.AND UP0, UPT, UR39, 0x1, UPT ;  /* 0x000000012700788c */ /* 0x000fe2000bf06270 */
[----:B------:R-:W-:Y:S01]  /*2640*/  @!PT LDS RZ, [RZ] ;  /* 0x00000000fffff984 */ /* 0x000fe20000000800 */
[----:B------:R-:W-:Y:S01]  /*2650*/  @!PT LDS RZ, [RZ] ;  /* 0x00000000fffff984 */ /* 0x000fe20000000800 */
[----:B------:R-:W-:Y:S01]  /*2660*/  @!PT LDS RZ, [RZ] ;  /* 0x00000000fffff984 */ /* 0x000fe20000000800 */
[----:B------:R-:W-:Y:S01]  /*2670*/  @!PT LDS RZ, [RZ] ;  /* 0x00000000fffff984 */ /* 0x000fe20000000800 */
[----:B------:R3:W-:Y:S06]  /*2680*/  MEMBAR.ALL.CTA ;  /* 0x0000000000007992 */ /* 0x0007ec0000008000 */
[----:B---3--:R-:W3:Y:S01]  /*2690*/  FENCE.VIEW.ASYNC.S ;  /* 0x00000000000073c6 */ /* 0x008ee20000000000 */
[----:B------:R-:W-:-:S09]  /*26a0*/  UPRMT UR4, URZ, 0x654, UR4 ;  /* 0x00000654ff047896 */ /* 0x000fd20008000004 */
[----:B---3--:R-:W-:Y:S01]  /*26b0*/  SYNCS.ARRIVE.TRANS64.RED.A1T0 RZ, [UR4], RZ ;  /* 0x000000ffffff79a7 */ /* 0x008fe20008100404 */
[----:B--2---:R-:W-:-:S13]  /*26c0*/  LOP3.LUT P0, RZ, R6, 0x1, RZ, 0xc0, !PT ;  /* 0x0000000106ff7812 */ /* 0x004fda000780c0ff */
[----:B------:R-:W-:Y:S01]  /*26d0*/  VOTEU.ANY UP1, P0 ;  /* 0x0000000000ff7886 */ /* 0x000fe20000020100 */
[----:B------:R-:W-:-:S13]  /*26e0*/  PLOP3.LUT P0, PT, PT, PT, UP1, 0x80, 0x8 ;  /* 0x000000000008781c */ /* 0x000fda0003f0f018 */
[----:B-1----:R-:W-:Y:S02]  /*26f0*/  @P0 MOV R0, R4 ;  /* 0x0000000400000202 */ /* 0x002fe40000000f00 */
[----:B------:R-:W-:Y:S02]  /*2700*/  @P0 LOP3.LUT R4, R5, 0xffff, RZ, 0xc0, !PT ;  /* 0x0000ffff05040812 */ /* 0x000fe400078ec0ff */
[----:B------:R-:W-:Y:S02]  /*2710*/  @P0 R2UR UR6, R0 ;  /* 0x00000000000602ca */ /* 0x000fe400000e0000 */
[----:B------:R-:W-:-:S11]  /*2720*/  @P0 R2UR UR5, R4 ;  /* 0x00000000040502ca */ /* 0x000fd600000e0000 */
[----:B------:R-:W-:Y:S02]  /*2730*/  @UP1 UMOV UR42, UR6 ;  /* 0x00000006002a1c82 */ /* 0x000fe40008000000 */
[----:B------:R-:W-:Y:S01]  /*2740*/  @UP1 UMOV UR38, UR5 ;  /* 0x0000000500261c82 */ /* 0x000fe20008000000 */
[----:B------:R-:W-:Y:S05]  /*2750*/  BRA.U !UP0, `(.L_x_38) ;  /* 0x0000000108d47547 */ /* 0x000fea000b800000 */
[----:B------:R-:W1:Y:S01]  /*2760*/  LDCU.128 UR16, c[0x0][0xb10] ;  /* 0x00016200ff1077ac */ /* 0x000e620008000c00 */
[----:B------:R-:W2:Y:S01]  /*2770*/  LDCU UR21, c[0x0][0xb20] ;  /* 0x00016400ff1577ac */ /* 0x000ea20008000800 */
[----:B------:R-:W3:Y:S01]  /*2780*/  LDCU UR20, c[0x0][0xb0c] ;  /* 0x00016180ff1477ac */ /* 0x000ee20008000800 */
[----:B------:R-:W4:Y:S01]  /*2790*/  LDCU.64 UR8, c[0x0][0xb28] ;  /* 0x00016500ff0877ac */ /* 0x000f220008000a00 */
[----:B------:R-:W-:Y:S02]  /*27a0*/  UISETP.NE.AND UP3, UPT, UR39, 0x1, UPT ;  /* 0x000000012700788c */ /* 0x000fe4000bf65270 */
[----:B-1----:R-:W-:Y:S02]  /*27b0*/  UIMAD.WIDE.U32 UR4, UR46, UR19, URZ ;  /* 0x000000132e0472a5 */ /* 0x002fe4000f8e00ff */
[----:B------:R-:W-:Y:S02]  /*27c0*/  UIMAD.WIDE.U32 UR6, UR47, UR16, URZ ;  /* 0x000000102f0672a5 */ /* 0x000fe4000f8e00ff */
[----:B------:R-:W-:-:S02]  /*27d0*/  UISETP.NE.AND UP0, UPT, UR18, 0x1, UPT ;  /* 0x000000011200788c */ /* 0x000fc4000bf05270 */
[----:B------:R-:W-:Y:S01]  /*27e0*/  UIMAD.WIDE.U32 UR14, UR38, UR19, URZ ;  /* 0x00000013260e72a5 */ /* 0x000fe2000f8e00ff */
[----:B------:R-:W-:Y:S01]  /*27f0*/  UMOV UR4, UR5 ;  /* 0x0000000500047c82 */ /* 0x000fe20008000000 */
[----:B---3--:R-:W-:Y:S02]  /*2800*/  UISETP.NE.AND UP2, UPT, UR20, 0x1, UPT ;  /* 0x000000011400788c */ /* 0x008fe4000bf45270 */
[----:B--2---:R-:W-:Y:S02]  /*2810*/  USHF.R.U32.HI UR5, URZ, UR21, UR4 ;  /* 0x00000015ff057299 */ /* 0x004fe40008011604 */
[----:B------:R-:W-:Y:S01]  /*2820*/  UIMAD.WIDE.U32 UR12, UR42, UR16, URZ ;  /* 0x000000102a0c72a5 */ /* 0x000fe2000f8e00ff */
[----:B------:R-:W-:Y:S01]  /*2830*/  UMOV UR4, UR7 ;  /* 0x0000000700047c82 */ /* 0x000fe20008000000 */
[----:B------:R-:W-:Y:S02]  /*2840*/  USEL UR5, UR46, UR5, !UP0 ;  /* 0x000000052e057287 */ /* 0x000fe4000c000000 */
[----:B------:R-:W-:-:S02]  /*2850*/  USHF.R.U32.HI UR4, URZ, UR17, UR4 ;  /* 0x00000011ff047299 */ /* 0x000fc40008011604 */
[----:B----4-:R-:W-:Y:S02]  /*2860*/  UIMAD.WIDE.U32 UR10, UR5, UR8, URZ ;  /* 0x00000008050a72a5 */ /* 0x010fe4000f8e00ff */
[----:B------:R-:W-:Y:S01]  /*2870*/  USEL UR6, UR47, UR4, !UP2 ;  /* 0x000000042f067287 */ /* 0x000fe2000d000000 */
[----:B------:R-:W-:Y:S02]  /*2880*/  UMOV UR12, UR13 ;  /* 0x0000000d000c7c82 */ /* 0x000fe40008000000 */
[----:B------:R-:W-:Y:S01]  /*2890*/  UMOV UR4, UR15 ;  /* 0x0000000f00047c82 */ /* 0x000fe20008000000 */
[----:B------:R-:W-:Y:S01]  /*28a0*/  UIMAD.WIDE.U32 UR14, UR6, UR8, URZ ;  /* 0x00000008060e72a5 */ /* 0x000fe2000f8e00ff */
[----:B------:R-:W-:Y:S01]  /*28b0*/  UMOV UR10, UR11 ;  /* 0x0000000b000a7c82 */ /* 0x000fe20008000000 */
[----:B------:R-:W-:Y:S02]  /*28c0*/  USHF.R.U32.HI UR4, URZ, UR21, UR4 ;  /* 0x00000015ff047299 */ /* 0x000fe40008011604 */
[----:B------:R-:W-:-:S03]  /*28d0*/  @UP3 USHF.R.U32.HI UR5, URZ, UR9, UR10 ;  /* 0x00000009ff053299 */ /* 0x000fc6000801160a */
[----:B------:R-:W-:Y:S01]  /*28e0*/  UMOV UR14, UR15 ;  /* 0x0000000f000e7c82 */ /* 0x000fe20008000000 */
[----:B------:R-:W-:Y:S02]  /*28f0*/  USHF.R.U32.HI UR17, URZ, UR17, UR12 ;  /* 0x00000011ff117299 */ /* 0x000fe4000801160c */
[----:B------:R-:W-:Y:S02]  /*2900*/  USEL UR4, UR38, UR4, !UP0 ;  /* 0x0000000426047287 */ /* 0x000fe4000c000000 */
[----:B------:R-:W-:Y:S02]  /*2910*/  @UP3 USHF.R.U32.HI UR6, URZ, UR9, UR14 ;  /* 0x00000009ff063299 */ /* 0x000fe4000801160e */
[----:B------:R-:W-:Y:S02]  /*2920*/  UIMAD UR7, UR39, UR5, URZ ;  /* 0x00000005270772a4 */ /* 0x000fe4000f8e02ff */
[----:B------:R-:W-:Y:S02]  /*2930*/  USEL UR5, UR42, UR17, !UP2 ;  /* 0x000000112a057287 */ /* 0x000fe4000d000000 */
[----:B------:R-:W-:-:S02]  /*2940*/  UIMAD UR10, UR39, UR6, URZ ;  /* 0x00000006270a72a4 */ /* 0x000fc4000f8e02ff */
[----:B------:R-:W-:Y:S02]  /*2950*/  UISETP.GE.AND UP0, UPT, UR4, UR7, UPT ;  /* 0x000000070400728c */ /* 0x000fe4000bf06270 */
[----:B------:R-:W-:Y:S02]  /*2960*/  UIMAD.WIDE.U32 UR12, UR4, UR8, URZ ;  /* 0x00000008040c72a5 */ /* 0x000fe4000f8e00ff */
[----:B------:R-:W-:Y:S02]  /*2970*/  UISETP.GE.OR UP0, UPT, UR5, UR10, UP0 ;  /* 0x0000000a0500728c */ /* 0x000fe40008706670 */
[----:B------:R-:W-:Y:S02]  /*2980*/  UIMAD.WIDE.U32 UR10, UR5, UR8, URZ ;  /* 0x00000008050a72a5 */ /* 0x000fe4000f8e00ff */
[----:B------:R-:W-:Y:S01]  /*2990*/  UIADD3 UR12, UPT, UPT, -UR4, URZ, URZ ;  /* 0x000000ff040c7290 */ /* 0x000fe2000fffe1ff */
[----:B------:R-:W-:Y:S01]  /*29a0*/  UMOV UR8, UR13 ;  /* 0x0000000d00087c82 */ /* 0x000fe20008000000 */
[----:B------:R-:W-:-:S02]  /*29b0*/  UIADD3 UR10, UPT, UPT, -UR5, URZ, URZ ;  /* 0x000000ff050a7290 */ /* 0x000fc4000fffe1ff */
[----:B------:R-:W-:-:S03]  /*29c0*/  USHF.R.U32.HI UR8, URZ, UR9, UR8 ;  /* 0x00000009ff087299 */ /* 0x000fc60008011608 */
[----:B------:R-:W-:Y:S01]  /*29d0*/  @!UP0 UMOV UR7, UR11 ;  /* 0x0000000b00078c82 */ /* 0x000fe20008000000 */
[----:B------:R-:W-:Y:S02]  /*29e0*/  UIMAD UR12, UR18, UR12, UR38 ;  /* 0x0000000c120c72a4 */ /* 0x000fe4000f8e0226 */
[----:B------:R-:W-:Y:S02]  /*29f0*/  USEL UR8, UR4, UR8, !UP3 ;  /* 0x0000000804087287 */ /* 0x000fe4000d800000 */
[----:B------:R-:W-:Y:S02]  /*2a00*/  @!UP0 USHF.R.U32.HI UR7, URZ, UR9, UR7 ;  /* 0x00000009ff078299 */ /* 0x000fe40008011607 */
[----:B------:R-:W-:Y:S02]  /*2a10*/  UIADD3 UR9, UPT, UPT, -UR8, URZ, URZ ;  /* 0x000000ff08097290 */ /* 0x000fe4000fffe1ff */
[----:B------:R-:W-:Y:S02]  /*2a20*/  @!UP0 USEL UR7, UR5, UR7, !UP3 ;  /* 0x0000000705078287 */ /* 0x000fe4000d800000 */
[----:B------:R-:W-:-:S02]  /*2a30*/  UIMAD UR9, UR39, UR9, UR4 ;  /* 0x00000009270972a4 */ /* 0x000fc4000f8e0204 */
[----:B------:R-:W-:Y:S02]  /*2a40*/  @!UP0 UIADD3 UR8, UPT, UPT, UR8, -UR7, URZ ;  /* 0x8000000708088290 */ /* 0x000fe4000fffe0ff */
[----:B------:R-:W-:Y:S02]  /*2a50*/  @!UP0 UIMAD UR7, UR9, UR6, UR7 ;  /* 0x00000006090782a4 */ /* 0x000fe4000f8e0207 */
[----:B------:R-:W-:Y:S02]  /*2a60*/  @!UP0 UIMAD UR4, UR39, UR8, UR5 ;  /* 0x00000008270482a4 */ /* 0x000fe4000f8e0205 */
[----:B------:R-:W-:Y:S02]  /*2a70*/  UIMAD UR6, UR20, UR10, UR42 ;  /* 0x0000000a140672a4 */ /* 0x000fe4000f8e022a */
[----:B------:R-:W-:Y:S01]  /*2a80*/  UIMAD UR38, UR4, UR18, UR12 ;  /* 0x00000012042672a4 */ /* 0x000fe2000f8e020c */
[----:B------:R-:W-:Y:S02]  /*2a90*/  @!UP0 UMOV UR5, UR7 ;  /* 0x0000000700058c82 */ /* 0x000fe40008000000 */
[----:B------:R-:W-:-:S12]  /*2aa0*/  UIMAD UR42, UR5, UR20, UR6 ;  /* 0x00000014052a72a4 */ /* 0x000fd8000f8e0206 */
.L_x_38:
[----:B------:R-:W1:Y:S02]  /*2ab0*/  LDCU UR4, c[0x0][0xb30] ;  /* 0x00016600ff0477ac */ /* 0x000e640008000800 */
[----:B-1----:R-:W-:-:S09]  /*2ac0*/  UISETP.NE.AND UP0, UPT, UR4, 0x1, UPT ;  /* 0x000000010400788c */ /* 0x002fd2000bf05270 */
[----:B------:R-:W-:Y:S05]  /*2ad0*/  BRA.U UP0, `(.L_x_39) ;  /* 0x0000000100447547 */ /* 0x000fea000b800000 */
[----:B------:R-:W1:Y:S01]  /*2ae0*/  LDCU.128 UR8, c[0x0][0xb10] ;  /* 0x00016200ff0877ac */ /* 0x000e620008000c00 */
[----:B------:R-:W2:Y:S01]  /*2af0*/  LDCU UR12, c[0x0][0xb0c] ;  /* 0x00016180ff0c77ac */ /* 0x000ea20008000800 */
[----:B------:R-:W3:Y:S01]  /*2b00*/  LDCU UR13, c[0x0][0xb20] ;  /* 0x00016400ff0d77ac */ /* 0x000ee20008000800 */
[----:B-1----:R-:W-:Y:S02]  /*2b10*/  UIMAD.WIDE.U32 UR6, UR42, UR8, URZ ;  /* 0x000000082a0672a5 */ /* 0x002fe4000f8e00ff */
[----:B------:R-:W-:Y:S02]  /*2b20*/  UIMAD.WIDE.U32 UR4, UR38, UR11, URZ ;  /* 0x0000000b260472a5 */ /* 0x000fe4000f8e00ff */
[----:B--2---:R-:W-:Y:S02]  /*2b30*/  UISETP.NE.AND UP2, UPT, UR12, 0x1, UPT ;  /* 0x000000010c00788c */ /* 0x004fe4000bf45270 */
[----:B------:R-:W-:Y:S01]  /*2b40*/  UISETP.NE.AND UP0, UPT, UR10, 0x1, UPT ;  /* 0x000000010a00788c */ /* 0x000fe2000bf05270 */
[----:B------:R-:W-:-:S02]  /*2b50*/  UMOV UR6, UR7 ;  /* 0x0000000700067c82 */ /* 0x000fc40008000000 */
[----:B------:R-:W-:Y:S01]  /*2b60*/  UMOV UR4, UR5 ;  /* 0x0000000500047c82 */ /* 0x000fe20008000000 */
[----:B------:R-:W-:Y:S02]  /*2b70*/  USHF.R.U32.HI UR6, URZ, UR9, UR6 ;  /* 0x00000009ff067299 */ /* 0x000fe40008011606 */
[----:B---3--:R-:W-:Y:S02]  /*2b80*/  USHF.R.U32.HI UR4, URZ, UR13, UR4 ;  /* 0x0000000dff047299 */ /* 0x008fe40008011604 */
[----:B------:R-:W-:Y:S02]  /*2b90*/  USEL UR5, UR42, UR6, !UP2 ;  /* 0x000000062a057287 */ /* 0x000fe4000d000000 */
[----:B------:R-:W-:-:S04]  /*2ba0*/  USEL UR4, UR38, UR4, !UP0 ;  /* 0x0000000426047287 */ /* 0x000fc8000c000000 */
[----:B------:R-:W-:Y:S02]  /*2bb0*/  UIADD3 UR6, UPT, UPT, UR5, -UR4, URZ ;  /* 0x8000000405067290 */ /* 0x000fe4000fffe0ff */
[----:B------:R-:W-:Y:S02]  /*2bc0*/  UIADD3 UR4, UPT, UPT, -UR5, UR4, URZ ;  /* 0x0000000405047290 */ /* 0x000fe4000fffe1ff */
[----:B------:R-:W-:Y:S02]  /*2bd0*/  UIMAD UR38, UR6, UR10, UR38 ;  /* 0x0000000a062672a4 */ /* 0x000fe4000f8e0226 */
[----:B------:R-:W-:-:S12]  /*2be0*/  UIMAD UR42, UR4, UR12, UR42 ;  /* 0x0000000c042a72a4 */ /* 0x000fd8000f8e022a */
.L_x_39:
[----:B------:R-:W-:Y:S01]  /*2bf0*/  R2UR UR5, R50 ;  /* 0x00000000320572ca */ /* 0x000fe200000e0000 */
[----:B------:R-:W-:Y:S01]  /*2c00*/  UMOV UR27, UR34 ;  /* 0x00000022001b7c82 */ /* 0x000fe20008000000 */
[----:B------:R-:W-:Y:S02]  /*2c10*/  R2UR UR4, R49 ;  /* 0x00000000310472ca */ /* 0x000fe400000e0000 */
[----:B------:R-:W-:Y:S02]  /*2c20*/  PLOP3.LUT P1, PT, PT, PT, PT, 0x80, 0x8 ;  /* 0x000000000008781c */ /* 0x000fe40003f2f070 */
[----:B------:R-:W-:-:S07]  /*2c30*/  LOP3.LUT R2, R2, 0x1, RZ, 0x3c, !PT ;  /* 0x0000000102027812 */ /* 0x000fce00078e3cff */
[----:B------:R-:W-:Y:S02]  /*2c40*/  UIADD3 UR44, UPT, UPT, UR42, UR5, URZ ;  /* 0x000000052a2c7290 */ /* 0x000fe4000fffe0ff */
[----:B------:R-:W-:Y:S01]  /*2c50*/  UIADD3 UR20, UPT, UPT, UR38, UR4, URZ ;  /* 0x0000000426147290 */ /* 0x000fe2000fffe0ff */
[----:B------:R-:W-:Y:S11]  /*2c60*/  BRA.U UP1, `(.L_x_40) ;  /* 0xffffffed013c7547 */ /* 0x000ff6000b83ffff */
[----:B------:R-:W-:Y:S01]  /*2c70*/  UIADD3 UR25, UPT, UPT, UR25, 0x88, URZ ;  /* 0x0000008819197890 */ /* 0x000fe2000fffe0ff */
[----:B------:R-:W-:-:S03]  /*2c80*/  MOV R2, UR23 ;  /* 0x0000001700027c02 */ /* 0x000fc60008000f00 */
[----:B------:R-:W-:Y:S01]  /*2c90*/  ULEA UR4, UR26, UR25, 0x3 ;  /* 0x000000191a047291 */ /* 0x000fe2000f8e18ff */
[----:B------:R-:W-:-:S08]  /*2ca0*/  SHF.L.U32 R2, R2, 0x1f, RZ ;  /* 0x0000001f02027819 */ /* 0x000fd000000006ff */
[----:B------:R-:W1:Y:S02]  /*2cb0*/  SYNCS.PHASECHK.TRANS64.TRYWAIT P0, [UR4], R2 ;  /* 0x00000002ff0075a7 */ /* 0x000e640008001104 */
[----:B-1----:R-:W-:Y:S05]  /*2cc0*/  @!P0 BRA `(.L_x_41) ;  /* 0x0000005c00008947 */ /* 0x002fea0003800000 */
.L_x_145:
[----:B------:R-:W-:-:S04]  /*2cd0*/  UIADD3 UR4, UPT, UPT, UR26, 0x1, URZ ;  /* 0x000000011a047890 */ /* 0x000fc8000fffe0ff */
[----:B------:R-:W-:-:S04]  /*2ce0*/  UISETP.NE.AND UP0, UPT, UR4, 0x11, UPT ;  /* 0x000000110400788c */ /* 0x000fc8000bf05270 */
[----:B------:R-:W-:Y:S02]  /*2cf0*/  USEL UR5, URZ, 0x1, UP0 ;  /* 0x00000001ff057887 */ /* 0x000fe40008000000 */
[----:B------:R-:W-:Y:S02]  /*2d00*/  USEL UR4, UR4, URZ, UP0 ;  /* 0x000000ff04047287 */ /* 0x000fe40008000000 */
[----:B------:R-:W-:Y:S02]  /*2d10*/  ULOP3.LUT UR6, UR23, UR5, URZ, 0x3c, !UPT ;  /* 0x0000000517067292 */ /* 0x000fe4000f8e3cff */
[----:B------:R-:W-:-:S04]  /*2d20*/  ULEA UR5, UR4, UR25, 0x3 ;  /* 0x0000001904057291 */ /* 0x000fc8000f8e18ff */
[----:B-1----:R-:W-:-:S04]  /*2d30*/  MOV R2, UR6 ;  /* 0x0000000600027c02 */ /* 0x002fc80008000f00 */
[----:B------:R-:W-:-:S04]  /*2d40*/  SHF.L.U32 R2, R2, 0x1f, RZ ;  /* 0x0000001f02027819 */ /* 0x000fc800000006ff */
[----:B------:R-:W1:Y:S02]  /*2d50*/  SYNCS.PHASECHK.TRANS64.TRYWAIT P0, [UR5], R2 ;  /* 0x00000002ff0075a7 */ /* 0x000e640008001105 */
[----:B-1----:R-:W-:Y:S05]  /*2d60*/  @!P0 BRA `(.L_x_42) ;  /* 0x0000005800f08947 */ /* 0x002fea0003800000 */
.L_x_147:
        /* <DEDUP_REMOVED lines=10> */
.L_x_149:
        /* <DEDUP_REMOVED lines=10> */
.L_x_151:
        /* <DEDUP_REMOVED lines=10> */
.L_x_153:
        /* <DEDUP_REMOVED lines=10> */
.L_x_155:
        /* <DEDUP_REMOVED lines=10> */
.L_x_157:
        /* <DEDUP_REMOVED lines=10> */
.L_x_159:
        /* <DEDUP_REMOVED lines=10> */
.L_x_161:
        /* <DEDUP_REMOVED lines=10> */
.L_x_163:
        /* <DEDUP_REMOVED lines=10> */
.L_x_165:
        /* <DEDUP_REMOVED lines=10> */
.L_x_167:
        /* <DEDUP_REMOVED lines=10> */
.L_x_169:
        /* <DEDUP_REMOVED lines=10> */
.L_x_171:
        /* <DEDUP_REMOVED lines=10> */
.L_x_173:
        /* <DEDUP_REMOVED lines=10> */
.L_x_175:
[----:B------:R-:W-:-:S04]  /*3630*/  UIADD3 UR4, UPT, UPT, UR4, 0x1, URZ ;  /* 0x0000000104047890 */ /* 0x000fc8000fffe0ff */
[----:B------:R-:W-:-:S04]  /*3640*/  UISETP.NE.AND UP0, UPT, UR4, 0x11, UPT ;  /* 0x000000110400788c */ /* 0x000fc8000bf05270 */
[----:B------:R-:W-:Y:S02]  /*3650*/  USEL UR5, URZ, 0x1, UP0 ;  /* 0x00000001ff057887 */ /* 0x000fe40008000000 */
[----:B------:R-:W-:Y:S02]  /*3660*/  USEL UR4, UR4, URZ, UP0 ;  /* 0x000000ff04047287 */ /* 0x000fe40008000000 */
[----:B------:R-:W-:Y:S02]  /*3670*/  ULOP3.LUT UR5, UR6, UR5, URZ, 0x3c, !UPT ;  /* 0x0000000506057292 */ /* 0x000fe4000f8e3cff */
[----:B------:R-:W-:-:S04]  /*3680*/  ULEA UR4, UR4, UR25, 0x3 ;  /* 0x0000001904047291 */ /* 0x000fc8000f8e18ff */
[----:B-1----:R-:W-:Y:S02]  /*3690*/  IMAD.U32 R2, RZ, RZ, UR5 ;  /* 0x00000005ff027e24 */ /* 0x002fe4000f8e00ff */
[----:B------:R-:W-:-:S03]  /*36a0*/  MOV R0, UR4 ;  /* 0x0000000400007c02 */ /* 0x000fc60008000f00 */
[----:B------:R-:W-:-:S07]  /*36b0*/  SHF.L.U32 R2, R2, 0x1f, RZ ;  /* 0x0000001f02027819 */ /* 0x000fce00000006ff */
.L_x_57:
[----:B-1----:R1:W2:Y:S02]  /*36c0*/  SYNCS.PHASECHK.TRANS64.TRYWAIT P0, [R0+URZ], R2 ;  /* 0x00000002000075a7 */ /* 0x0022a400080011ff */
[----:B--2---:R-:W-:Y:S05]  /*36d0*/  @!P0 NANOSLEEP.SYNCS 0x989680 ;  /* 0x009896800000895d */ /* 0x004fea0003900000 */
[----:B------:R-:W2:Y:S02]  /*36e0*/  @!P0 SYNCS.PHASECHK.TRANS64 P0, [R0+URZ], R2 ;  /* 0x00000002000085a7 */ /* 0x000ea400080010ff */
[----:B--2---:R-:W-:Y:S05]  /*36f0*/  @P0 EXIT ;  /* 0x000000000000094d */ /* 0x004fea0003800000 */
[----:B------:R-:W-:Y:S05]  /*3700*/  BRA `(.L_x_57) ;  /* 0xfffffffc00ec7947 */ /* 0x000fea000383ffff */
.L_x_22:
[----:B------:R-:W2:Y:S02]  /*3710*/  S2UR UR4, SR_CgaCtaId ;  /* 0x00000000000479c3 */ /* 0x000ea40000008800 */
[----:B--2---:R-:W-:-:S04]  /*3720*/  UISETP.NE.AND UP0, UPT, UR4, URZ, UPT ;  /* 0x000000ff0400728c */ /* 0x004fc8000bf05270 */
[----:B------:R-:W-:-:S09]  /*3730*/  UISETP.NE.OR UP0, UPT, UR18, 0x1, UP0 ;  /* 0x000000011200788c */ /* 0x000fd20008705670 */
[----:B------:R-:W-:Y:S05]  /*3740*/  BRA.U UP0, `(.L_x_58) ;  /* 0x0000000100b47547 */ /* 0x000fea000b800000 */
[----:B------:R-:W2:Y:S01]  /*3750*/  S2UR UR5, SR_CgaCtaId ;  /* 0x00000000000579c3 */ /* 0x000ea20000008800 */
[----:B------:R-:W-:Y:S01]  /*3760*/  UMOV UR4, 0x400 ;  /* 0x0000040000047882 */ /* 0x000fe20000000000 */
[----:B------:R-:W-:Y:S01]  /*3770*/  HFMA2 R2, -RZ, RZ, 0, 5.9604644775390625e-08 ;  /* 0x00000001ff027431 */ /* 0x000fe200000001ff */
[----:B------:R-:W-:Y:S01]  /*3780*/  ISETP.GE.U32.AND P0, PT, R3, 0x2, PT ;  /* 0x000000020300780c */ /* 0x000fe20003f06070 */
[----:B------:R-:W-:Y:S01]  /*3790*/  IMAD.MOV.U32 R8, RZ, RZ, RZ ;  /* 0x000000ffff087224 */ /* 0x000fe200078e00ff */
[----:B--2---:R-:W-:-:S04]  /*37a0*/  ULEA UR4, UR5, UR4, 0x18 ;  /* 0x0000000405047291 */ /* 0x004fc8000f8ec0ff */
[----:B------:R-:W-:Y:S02]  /*37b0*/  UIADD3 UR5, UPT, UPT, UR4, 0x158, URZ ;  /* 0x0000015804057890 */ /* 0x000fe4000fffe0ff */
[----:B------:R-:W-:Y:S02]  /*37c0*/  UIADD3 UR8, UPT, UPT, UR4, 0x150, URZ ;  /* 0x0000015004087890 */ /* 0x000fe4000fffe0ff */
[----:B------:R-:W-:-:S12]  /*37d0*/  UPRMT UR5, URZ, 0x654, UR5 ;  /* 0x00000654ff057896 */ /* 0x000fd80008000005 */
.L_x_61:
[----:B------:R-:W-:Y:S01]  /*37e0*/  SHF.L.U32 R6, R2, 0x1f, RZ ;  /* 0x0000001f02067819 */ /* 0x000fe200000006ff */
[----:B------:R-:W-:Y:S02]  /*37f0*/  IMAD.U32 R4, RZ, RZ, UR8 ;  /* 0x00000008ff047e24 */ /* 0x000fe4000f8e00ff */
[----:B------:R-:W-:Y:S01]  /*3800*/  @!P0 IMAD.MOV.U32 R5, RZ, RZ, 0x10 ;  /* 0x00000010ff058424 */ /* 0x000fe200078e00ff */
[----:B------:R-:W2:Y:S02]  /*3810*/  SYNCS.PHASECHK.TRANS64.TRYWAIT P1, [UR4+0x158], R6 ;  /* 0x00015806ff0075a7 */ /* 0x000ea40008021104 */
[----:B------:R-:W-:-:S04]  /*3820*/  PRMT R4, R3, 0x654, R4 ;  /* 0x0000065403047816 */ /* 0x000fc80000000004 */
[----:B------:R-:W-:Y:S01]  /*3830*/  SEL R0, R4, R0, !P0 ;  /* 0x0000000004007207 */ /* 0x000fe20004000000 */
[----:B--2---:R-:W-:Y:S06]  /*3840*/  @!P1 BRA `(.L_x_59) ;  /* 0x0000005400a09947 */ /* 0x004fec0003800000 */
.L_x_177:
[----:B------:R-:W-:Y:S01]  /*3850*/  UIADD3 UR6, UPT, UPT, UR4, 0x190, URZ ;  /* 0x0000019004067890 */ /* 0x000fe2000fffe0ff */
[----:B------:R3:W-:Y:S01]  /*3860*/  @!P0 SYNCS.ARRIVE.TRANS64.RED RZ, [R0+URZ], R5 ;  /* 0x0000000500ff89a7 */ /* 0x0007e200080004ff */
[----:B------:R-:W-:Y:S01]  /*3870*/  UIADD3 UR7, UPT, UPT, UR4, 0x150, URZ ;  /* 0x0000015004077890 */ /* 0x000fe2000fffe0ff */
[----:B------:R-:W-:-:S08]  /*3880*/  LOP3.LUT R2, R2, 0x1, RZ, 0x3c, !PT ;  /* 0x0000000102027812 */ /* 0x000fd000078e3cff */
[----:B------:R-:W-:Y:S06]  /*3890*/  UGETNEXTWORKID.BROADCAST [UR6], [UR7] ;  /* 0x00000000060073ca */ /* 0x000fec0008000100 */
[----:B---3--:R-:W-:-:S04]  /*38a0*/  SHF.L.U32 R5, R8, 0x1f, RZ ;  /* 0x0000001f08057819 */ /* 0x008fc800000006ff */
[----:B------:R-:W3:Y:S02]  /*38b0*/  SYNCS.PHASECHK.TRANS64.TRYWAIT P1, [UR4+0x150], R5 ;  /* 0x00015005ff0075a7 */ /* 0x000ee40008021104 */
[----:B---3--:R-:W-:Y:S05]  /*38c0*/  @!P1 BRA `(.L_x_60) ;  /* 0x0000005400989947 */ /* 0x008fea0003800000 */
.L_x_179:
[----:B--2---:R-:W2:Y:S01]  /*38d0*/  LDS.128 R4, [UR4+0x190] ;  /* 0x00019004ff047984 */ /* 0x004ea20008000c00 */
[----:B------:R-:W-:Y:S01]  /*38e0*/  LOP3.LUT R8, R8, 0x1, RZ, 0x3c, !PT ;  /* 0x0000000108087812 */ /* 0x000fe200078e3cff */
[----:B------:R-:W-:Y:S01]  /*38f0*/  @!PT LDS RZ, [RZ] ;  /* 0x00000000fffff984 */ /* 0x000fe20000000800 */
[----:B------:R-:W-:Y:S01]  /*3900*/  @!PT LDS RZ, [RZ] ;  /* 0x00000000fffff984 */ /* 0x000fe20000000800 */
[----:B------:R-:W-:Y:S01]  /*3910*/  @!PT LDS RZ, [RZ] ;  /* 0x00000000fffff984 */ /* 0x000fe20000000800 */
[----:B------:R-:W-:Y:S01]  /*3920*/  @!PT LDS RZ, [RZ] ;  /* 0x00000000fffff984 */ /* 0x000fe20000000800 */
[----:B------:R3:W-:Y:S06]  /*3930*/  MEMBAR.ALL.CTA ;  /* 0x0000000000007992 */ /* 0x0007ec0000008000 */
[----:B---3--:R-:W3:Y:S02]  /*3940*/  FENCE.VIEW.ASYNC.S ;  /* 0x00000000000073c6 */ /* 0x008ee40000000000 */
[----:B---3--:R-:W-:Y:S01]  /*3950*/  SYNCS.ARRIVE.TRANS64.RED.A1T0 RZ, [UR5], RZ ;  /* 0x000000ffffff79a7 */ /* 0x008fe20008100405 */
[----:B--2---:R-:W-:-:S13]  /*3960*/  LOP3.LUT P1, RZ, R6, 0x1, RZ, 0xc0, !PT ;  /* 0x0000000106ff7812 */ /* 0x004fda000782c0ff */
[----:B------:R-:W-:Y:S05]  /*3970*/  @P1 BRA `(.L_x_61) ;  /* 0xfffffffc00981947 */ /* 0x000fea000383ffff */
[----:B------:R-:W-:-:S04]  /*3980*/  SHF.L.U32 R0, R2, 0x1f, RZ ;  /* 0x0000001f02007819 */ /* 0x000fc800000006ff */
[----:B------:R-:W2:Y:S02]  /*3990*/  SYNCS.PHASECHK.TRANS64 P0, [UR4+0x158], R0 ;  /* 0x00015800ff0075a7 */ /* 0x000ea40008001004 */
[----:B-12---:R-:W-:Y:S05]  /*39a0*/  @P0 EXIT ;  /* 0x000000000000094d */ /* 0x006fea0003800000 */
[----:B------:R-:W-:-:S07]  /*39b0*/  MOV R0, UR4 ;  /* 0x0000000400007c02 */ /* 0x000fce0008000f00 */
.L_x_62:
[----:B-1----:R-:W-:-:S04]  /*39c0*/  SHF.L.U32 R3, R2, 0x1f, RZ ;  /* 0x0000001f02037819 */ /* 0x002fc800000006ff */
[----:B------:R1:W2:Y:S03]  /*39d0*/  SYNCS.PHASECHK.TRANS64.TRYWAIT P0, [R0+URZ+0x158], R3 ;  /* 0x00015803000075a7 */ /* 0x0002a600080011ff */
[----:B--2---:R-:W-:Y:S05]  /*39e0*/  @!P0 NANOSLEEP.SYNCS 0x989680 ;  /* 0x009896800000895d */ /* 0x004fea0003900000 */
[----:B------:R-:W2:Y:S02]  /*39f0*/  @!P0 SYNCS.PHASECHK.TRANS64 P0, [R0+URZ+0x158], R3 ;  /* 0x00015803000085a7 */ /* 0x000ea400080010ff */
[----:B--2---:R-:W-:Y:S05]  /*3a00*/  @P0 EXIT ;  /* 0x000000000000094d */ /* 0x004fea0003800000 */
[----:B------:R-:W-:Y:S05]  /*3a10*/  BRA `(.L_x_62) ;  /* 0xfffffffc00e87947 */ /* 0x000fea000383ffff */
.L_x_58:
[----:B------:R-:W-:Y:S05]  /*3a20*/  BRA.U UP4, `(.L_x_63) ;  /* 0x0000001104a07547 */ /* 0x000fea000b800000 */
[----:B------:R-:W2:Y:S01]  /*3a30*/  S2UR UR4, SR_CgaCtaId ;  /* 0x00000000000479c3 */ /* 0x000ea20000008800 */
[----:B------:R-:W-:Y:S01]  /*3a40*/  UMOV UR5, 0x40 ;  /* 0x0000004000057882 */ /* 0x000fe20000000000 */
[----:B------:R-:W-:Y:S01]  /*3a50*/  NOP ;  /* 0x0000000000007918 */ /* 0x000fe20000000000 */
[----:B------:R-:W-:Y:S01]  /*3a60*/  UMOV UR6, 0x400 ;  /* 0x0000040000067882 */ /* 0x000fe20000000000 */
[----:B--2---:R-:W-:Y:S02]  /*3a70*/  ULEA UR5, UR4, UR5, 0x18 ;  /* 0x0000000504057291 */ /* 0x004fe4000f8ec0ff */
[----:B------:R-:W-:-:S07]  /*3a80*/  ULEA UR6, UR4, UR6, 0x18 ;  /* 0x0000000604067291 */ /* 0x000fce000f8ec0ff */
[----:B------:R-:W2:Y:S02]  /*3a90*/  LDS.U8 R3, [UR5+0x1c] ;  /* 0x00001c05ff037984 */ /* 0x000ea40008000000 */
[----:B--2---:R-:W-:-:S13]  /*3aa0*/  ISETP.NE.AND P0, PT, R3, RZ, PT ;  /* 0x000000ff0300720c */ /* 0x004fda0003f05270 */
[----:B------:R-:W-:Y:S05]  /*3ab0*/  @P0 BRA `(.L_x_64) ;  /* 0x0000000400080947 */ /* 0x000fea0003800000 */
[----:B------:R-:W-:Y:S02]  /*3ac0*/  UISETP.NE.U32.AND UP1, UPT, UR38, 0x1, UPT ;  /* 0x000000012600788c */ /* 0x000fe4000bf25070 */
[----:B------:R-:W-:-:S07]  /*3ad0*/  UIADD3 UR7, UPT, UPT, UR5, 0x8, URZ ;  /* 0x0000000805077890 */ /* 0x000fce000fffe0ff */
[----:B------:R-:W-:Y:S05]  /*3ae0*/  BRA.U !UP1, `(.L_x_65) ;  /* 0x00000001099c7547 */ /* 0x000fea000b800000 */
[----:B------:R-:W-:Y:S01]  /*3af0*/  ELECT P0, URZ, PT ;  /* 0x0000000000ff782f */ /* 0x000fe20003800000 */
[----:B------:R-:W-:-:S12]  /*3b00*/  BSSY B0, `(.L_x_65) ;  /* 0x0000025000007945 */ /* 0x000fd80003800000 */
[----:B------:R-:W-:Y:S05]  /*3b10*/  @!P0 BRA `(.L_x_66) ;  /* 0x00000000008c8947 */ /* 0x000fea0003800000 */
[----:B------:R-:W-:-:S05]  /*3b20*/  UMOV UR4, 0x10 ;  /* 0x0000001000047882 */ /* 0x000fca0000000000 */
[----:B------:R-:W-:Y:S04]  /*3b30*/  DEPBAR.LE SB2, 0x36 ;  /* 0x0000ad800000791a */ /* 0x000fe80000000000 */
[----:B------:R-:W2:Y:S02]  /*3b40*/  UTCATOMSWS.2CTA.FIND_AND_SET.ALIGN UP0, UR4, UR4 ;  /* 0x00000004000475e3 */ /* 0x000ea40008200800 */
[----:B--2---:R-:W-:Y:S01]  /*3b50*/  MOV R10, UR4 ;  /* 0x00000004000a7c02 */ /* 0x004fe20008000f00 */
[----:B------:R-:W-:Y:S06]  /*3b60*/  BRA.U UP0, `(.L_x_67) ;  /* 0x0000000100187547 */ /* 0x000fec000b800000 */
.L_x_68:
[----:B------:R-:W-:Y:S05]  /*3b70*/  NANOSLEEP 0x64 ;  /* 0x000000640000795d */ /* 0x000fea0003800000 */
[----:B------:R-:W-:-:S05]  /*3b80*/  UMOV UR4, 0x10 ;  /* 0x0000001000047882 */ /* 0x000fca0000000000 */
[----:B------:R-:W-:Y:S04]  /*3b90*/  DEPBAR.LE SB2, 0x36 ;  /* 0x0000ad800000791a */ /* 0x000fe80000000000 */
[----:B------:R-:W2:Y:S02]  /*3ba0*/  UTCATOMSWS.2CTA.FIND_AND_SET.ALIGN UP0, UR4, UR4 ;  /* 0x00000004000475e3 */ /* 0x000ea40008200800 */
[----:B--2---:R-:W-:Y:S01]  /*3bb0*/  MOV R10, UR4 ;  /* 0x00000004000a7c02 */ /* 0x004fe20008000f00 */
[----:B------:R-:W-:Y:S05]  /*3bc0*/  BRA.U !UP0, `(.L_x_68) ;  /* 0xfffffffd08e87547 */ /* 0x000fea000b83ffff */
.L_x_67:
[----:B------:R-:W2:Y:S01]  /*3bd0*/  LDS R6, [UR5+0x10] ;  /* 0x00001005ff067984 */ /* 0x000ea20008000800 */
[----:B------:R-:W-:Y:S01]  /*3be0*/  IMAD.U32 R3, RZ, RZ, UR6 ;  /* 0x00000006ff037e24 */ /* 0x000fe2000f8e00ff */
[----:B------:R-:W-:-:S03]  /*3bf0*/  MOV R4, UR37 ;  /* 0x0000002500047c02 */ /* 0x000fc60008000f00 */
[----:B------:R-:W-:Y:S01]  /*3c00*/  VIADD R3, R3, 0x1a0 ;  /* 0x000001a003037836 */ /* 0x000fe20000000000 */
[----:B--2---:R-:W-:-:S04]  /*3c10*/  SHF.L.U32 R6, R6, 0x1f, RZ ;  /* 0x0000001f06067819 */ /* 0x004fc800000006ff */
[----:B------:R-:W2:Y:S02]  /*3c20*/  SYNCS.PHASECHK.TRANS64.TRYWAIT P0, [UR5+0x8], R6 ;  /* 0x00000806ff0075a7 */ /* 0x000ea40008001105 */
[----:B--2---:R-:W-:Y:S05]  /*3c30*/  @P0 BRA `(.L_x_69) ;  /* 0x0000000000080947 */ /* 0x004fea0003800000 */
[----:B------:R-:W2:Y:S02]  /*3c40*/  SYNCS.PHASECHK.TRANS64.TRYWAIT P0, [UR5+0x8], R6 ;  /* 0x00000806ff0075a7 */ /* 0x000ea40008001105 */
[----:B--2---:R-:W-:Y:S05]  /*3c50*/  @!P0 BRA `(.L_x_70) ;  /* 0x0000005000cc8947 */ /* 0x004fea0003800000 */
.L_x_69:
[----:B------:R-:W-:Y:S01]  /*3c60*/  PRMT R4, R4, 0x654, R3 ;  /* 0x0000065404047816 */ /* 0x000fe20000000003 */
[----:B------:R-:W-:Y:S01]  /*3c70*/  HFMA2 R3, -RZ, RZ, 0, 5.9604644775390625e-08 ;  /* 0x00000001ff037431 */ /* 0x000fe200000001ff */
[----:B------:R-:W-:Y:S01]  /*3c80*/  UPRMT UR4, UR37, 0x654, UR7 ;  /* 0x0000065425047896 */ /* 0x000fe20008000007 */
[----:B------:R-:W-:Y:S02]  /*3c90*/  IMAD.MOV.U32 R8, RZ, RZ, 0xffff ;  /* 0x0000ffffff087424 */ /* 0x000fe400078e00ff */
[----:B--2---:R-:W-:Y:S02]  /*3ca0*/  IMAD.MOV.U32 R6, RZ, RZ, 0x4 ;  /* 0x00000004ff067424 */ /* 0x004fe400078e00ff */
[----:B------:R-:W-:Y:S01]  /*3cb0*/  IMAD.SHL.U32 R9, R10, 0x20, RZ ;  /* 0x000000200a097824 */ /* 0x000fe200078e00ff */
[----:B------:R-:W-:Y:S02]  /*3cc0*/  MOV R5, UR4 ;  /* 0x0000000400057c02 */ /* 0x000fe40008000f00 */
[-C--:B------:R-:W-:Y:S01]  /*3cd0*/  SHF.L.U32 R8, R8, R10.reuse, RZ ;  /* 0x0000000a08087219 */ /* 0x080fe200000006ff */
[----:B------:R2:W-:Y:S01]  /*3ce0*/  SYNCS.ARRIVE.TRANS64.RED RZ, [UR4], R6 ;  /* 0x00000006ffff79a7 */ /* 0x0005e20008000404 */
[----:B------:R-:W-:Y:S01]  /*3cf0*/  SHF.L.U32 R7, R3, R10, RZ ;  /* 0x0000000a03077219 */ /* 0x000fe200000006ff */
[----:B------:R2:W-:Y:S04]  /*3d00*/  STS [UR6+0x1a0], R9 ;  /* 0x0001a009ff007988 */ /* 0x0005e80008000806 */
[----:B------:R2:W-:Y:S04]  /*3d10*/  STAS [R4.64], R10 ;  /* 0x0000000a04007dbd */ /* 0x0005e8000c0008ff */
[----:B------:R2:W-:Y:S04]  /*3d20*/  ATOMS.OR RZ, [UR5+0x14], R8 ;  /* 0x00001408ffff798c */ /* 0x0005e8000b000005 */
[----:B------:R2:W-:Y:S04]  /*3d30*/  ATOMS.OR RZ, [UR5+0x18], R7 ;  /* 0x00001807ffff798c */ /* 0x0005e8000b000005 */
[----:B------:R2:W-:Y:S02]  /*3d40*/  ATOMS.XOR RZ, [UR5+0x10], R3 ;  /* 0x00001003ffff798c */ /* 0x0005e4000b800005 */
.L_x_66:
[----:B-1----:R-:W-:Y:S05]  /*3d50*/  BSYNC B0 ;  /* 0x0000000000007941 */ /* 0x002fea0003800000 */
.L_x_65:
[----:B------:R-:W-:Y:S05]  /*3d60*/  BRA.U UP1, `(.L_x_71) ;  /* 0x00000001016c7547 */ /* 0x000fea000b800000 */
[----:B------:R-:W-:-:S03]  /*3d70*/  UMOV UR4, 0xffffffff ;  /* 0xffffffff00047882 */ /* 0x000fc60000000000 */
[----:B------:R-:W-:Y:S05]  /*3d80*/  BRA.DIV UR4, `(.L_x_72) ;  /* 0x0000005204987947 */ /* 0x000fea000b800000 */
[----:B------:R-:W-:-:S13]  /*3d90*/  ELECT P6, URZ, PT ;  /* 0x0000000000ff782f */ /* 0x000fda00038c0000 */
.L_x_182:
[----:B------:R-:W-:Y:S05]  /*3da0*/  @!P6 BRA `(.L_x_71) ;  /* 0x00000000005ce947 */ /* 0x000fea0003800000 */
[----:B--2---:R-:W2:Y:S02]  /*3db0*/  LDS R4, [UR5+0x10] ;  /* 0x00001005ff047984 */ /* 0x004ea40008000800 */
[----:B--2---:R-:W-:-:S04]  /*3dc0*/  SHF.L.U32 R4, R4, 0x1f, RZ ;  /* 0x0000001f04047819 */ /* 0x004fc800000006ff */
[----:B------:R-:W2:Y:S02]  /*3dd0*/  SYNCS.PHASECHK.TRANS64.TRYWAIT P0, [UR5+0x8], R4 ;  /* 0x00000804ff0075a7 */ /* 0x000ea40008001105 */
[----:B--2---:R-:W-:Y:S05]  /*3de0*/  @P0 BRA `(.L_x_73) ;  /* 0x0000000000080947 */ /* 0x004fea0003800000 */
[----:B------:R-:W2:Y:S02]  /*3df0*/  SYNCS.PHASECHK.TRANS64.TRYWAIT P0, [UR5+0x8], R4 ;  /* 0x00000804ff0075a7 */ /* 0x000ea40008001105 */
[----:B--2---:R-:W-:Y:S05]  /*3e00*/  @!P0 BRA `(.L_x_74) ;  /* 0x0000005000988947 */ /* 0x004fea0003800000 */
.L_x_73:
[----:B------:R-:W3:Y:S01]  /*3e10*/  LDS R6, [UR6+0x1a0] ;  /* 0x0001a006ff067984 */ /* 0x000ee20008000800 */
[----:B--2---:R-:W-:Y:S02]  /*3e20*/  HFMA2 R3, -RZ, RZ, 0, 5.9604644775390625e-08 ;  /* 0x00000001ff037431 */ /* 0x004fe400000001ff */
[----:B------:R-:W-:Y:S01]  /*3e30*/  IMAD.MOV.U32 R4, RZ, RZ, 0xffff ;  /* 0x0000ffffff047424 */ /* 0x000fe200078e00ff */
[----:B------:R-:W-:Y:S01]  /*3e40*/  UPRMT UR4, UR37, 0x654, UR7 ;  /* 0x0000065425047896 */ /* 0x000fe20008000007 */
[----:B---3--:R-:W-:-:S03]  /*3e50*/  IMAD.SHL.U32 R5, R6, 0x20, RZ ;  /* 0x0000002006057824 */ /* 0x008fc600078e00ff */
[-C--:B------:R-:W-:Y:S02]  /*3e60*/  SHF.L.U32 R4, R4, R6.reuse, RZ ;  /* 0x0000000604047219 */ /* 0x080fe400000006ff */
[----:B------:R-:W-:Y:S01]  /*3e70*/  SHF.L.U32 R6, R3, R6, RZ ;  /* 0x0000000603067219 */ /* 0x000fe200000006ff */
[----:B------:R3:W-:Y:S04]  /*3e80*/  STS [UR6+0x1a0], R5 ;  /* 0x0001a005ff007988 */ /* 0x0007e80008000806 */
[----:B------:R3:W-:Y:S04]  /*3e90*/  ATOMS.OR RZ, [UR5+0x14], R4 ;  /* 0x00001404ffff798c */ /* 0x0007e8000b000005 */
[----:B------:R3:W-:Y:S01]  /*3ea0*/  ATOMS.OR RZ, [UR5+0x18], R6 ;  /* 0x00001806ffff798c */ /* 0x0007e2000b000005 */
[----:B------:R-:W-:Y:S03]  /*3eb0*/  SYNCS.ARRIVE.TRANS64.RED.A1T0 RZ, [UR4], RZ ;  /* 0x000000ffffff79a7 */ /* 0x000fe60008100404 */
[----:B------:R3:W-:Y:S01]  /*3ec0*/  ATOMS.XOR RZ, [UR5+0x10], R3 ;  /* 0x00001003ffff798c */ /* 0x0007e2000b800005 */
[----:B------:R-:W-:Y:S05]  /*3ed0*/  BRA `(.L_x_71) ;  /* 0x0000000000107947 */ /* 0x000fea0003800000 */
.L_x_64:
[----:B------:R-:W-:Y:S02]  /*3ee0*/  MOV R3, 0xffffffff ;  /* 0xffffffff00037802 */ /* 0x000fe40000000f00 */
[----:B------:R-:W-:-:S03]  /*3ef0*/  MOV R4, 0x3f20 ;  /* 0x00003f2000047802 */ /* 0x000fc60000000f00 */
[----:B------:R2:W-:Y:S04]  /*3f00*/  STS [UR6+0x1a0], R3 ;  /* 0x0001a003ff007988 */ /* 0x0005e80008000806 */
[----:B-12--5:R-:W-:Y:S05]  /*3f10*/  CALL.REL.NOINC `($__internal_1_$__cuda_sm10x_tcgen05_guardrail_trap_phase_invalid_during_alloc) ;  /* 0x0000005400d47944 */ /* 0x026fea0003c00000 */
.L_x_71:
[----:B------:R-:W-:Y:S05]  /*3f20*/  WARPSYNC.ALL ;  /* 0x0000000000007948 */ /* 0x000fea0003800000 */
[----:B------:R-:W4:Y:S01]  /*3f30*/  S2UR UR20, SR_CgaCtaId ;  /* 0x00000000001479c3 */ /* 0x000f220000008800 */
[----:B------:R-:W-:Y:S01]  /*3f40*/  UMOV UR4, 0x400 ;  /* 0x0000040000047882 */ /* 0x000fe20000000000 */
[----:B------:R-:W-:-:S06]  /*3f50*/  NOP ;  /* 0x0000000000007918 */ /* 0x000fcc0000000000 */
[----:B------:R-:W-:Y:S06]  /*3f60*/  BAR.ARV 0x6, 0xa0 ;  /* 0x0182800000007b1d */ /* 0x000fec0000002000 */
[----:B------:R-:W1:Y:S01]  /*3f70*/  LDCU.64 UR6, c[0x0][0x388] ;  /* 0x00007100ff0677ac */ /* 0x000e620008000a00 */
[----:B------:R-:W-:Y:S01]  /*3f80*/  LOP3.LUT R2, R2, 0xffff, RZ, 0xc0, !PT ;  /* 0x0000ffff02027812 */ /* 0x000fe200078ec0ff */
[----:B--2---:R-:W-:Y:S01]  /*3f90*/  IMAD.MOV.U32 R8, RZ, RZ, 0x1 ;  /* 0x00000001ff087424 */ /* 0x004fe200078e00ff */
[----:B------:R-:W-:Y:S01]  /*3fa0*/  LOP3.LUT R0, R0, 0xffff, RZ, 0xc0, !PT ;  /* 0x0000ffff00007812 */ /* 0x000fe200078ec0ff */
[----:B------:R-:W-:Y:S01]  /*3fb0*/  UMOV UR24, URZ ;  /* 0x000000ff00187c82 */ /* 0x000fe20008000000 */
[----:B------:R-:W-:Y:S01]  /*3fc0*/  R2UR UR21, R2 ;  /* 0x00000000021572ca */ /* 0x000fe200000e0000 */
[----:B------:R-:W-:Y:S01]  /*3fd0*/  IMAD.MOV.U32 R2, RZ, RZ, RZ ;  /* 0x000000ffff027224 */ /* 0x000fe200078e00ff */
[----:B------:R-:W-:Y:S01]  /*3fe0*/  R2UR UR35, R0 ;  /* 0x00000000002372ca */ /* 0x000fe200000e0000 */
[----:B------:R-:W-:Y:S01]  /*3ff0*/  IMAD.MOV.U32 R0, RZ, RZ, RZ ;  /* 0x000000ffff007224 */ /* 0x000fe200078e00ff */
[----:B------:R-:W-:Y:S01]  /*4000*/  UMOV UR19, URZ ;  /* 0x000000ff00137c82 */ /* 0x000fe20008000000 */
[----:B----4-:R-:W-:-:S02]  /*4010*/  ULEA UR20, UR20, UR4, 0x18 ;  /* 0x0000000414147291 */ /* 0x010fc4000f8ec0ff */
[----:B------:R-:W-:Y:S02]  /*4020*/  UISETP.NE.AND UP3, UPT, UR38, URZ, UPT ;  /* 0x000000ff2600728c */ /* 0x000fe4000bf65270 */
[----:B------:R-:W-:Y:S01]  /*4030*/  UIADD3 UR34, UPT, UPT, UR20, 0x158, URZ ;  /* 0x0000015814227890 */ /* 0x000fe2000fffe0ff */
[----:B------:R-:W-:Y:S01]  /*4040*/  UMOV UR32, 0x0 ;  /* 0x0000000000207882 */ /* 0x000fe20000000000 */
[----:B------:R-:W-:Y:S01]  /*4050*/  UMOV UR33, 0x8110490 ;  /* 0x0811049000217882 */ /* 0x000fe20000000000 */
[----:B-1----:R-:W-:Y:S02]  /*4060*/  UIADD3 UR4, UPT, UPT, UR6, 0x3f, URZ ;  /* 0x0000003f06047890 */ /* 0x002fe4000fffe0ff */
[----:B---3--:R-:W1:Y:S01]  /*4070*/  LDS R3, [UR20+0x1a0] ;  /* 0x0001a014ff037984 */ /* 0x008e620008000800 */
[----:B------:R-:W2:Y:S01]  /*4080*/  LDCU UR6, c[0x0][0x390] ;  /* 0x00007200ff0677ac */ /* 0x000ea20008000800 */
[----:B------:R-:W-:Y:S02]  /*4090*/  USHF.R.S32.HI UR5, URZ, 0x1f, UR4 ;  /* 0x0000001fff057899 */ /* 0x000fe40008011404 */
[----:B------:R-:W-:-:S02]  /*40a0*/  UPRMT UR34, URZ, 0x654, UR34 ;  /* 0x00000654ff227896 */ /* 0x000fc40008000022 */
[----:B------:R-:W-:Y:S02]  /*40b0*/  ULEA.HI UR4, UR5, UR4, URZ, 0x6 ;  /* 0x0000000405047291 */ /* 0x000fe4000f8f30ff */
[----:B------:R-:W-:Y:S02]  /*40c0*/  UIADD3 UR5, UPT, UPT, UR20, 0x3300, URZ ;  /* 0x0000330014057890 */ /* 0x000fe4000fffe0ff */
[----:B------:R-:W-:Y:S02]  /*40d0*/  USHF.R.S32.HI UR4, URZ, 0x6, UR4 ;  /* 0x00000006ff047899 */ /* 0x000fe40008011404 */
[----:B------:R-:W-:Y:S02]  /*40e0*/  USHF.R.U32.HI UR5, URZ, 0x4, UR5 ;  /* 0x00000004ff057899 */ /* 0x000fe40008011605 */
[----:B------:R-:W-:Y:S02]  /*40f0*/  UIMAD UR7, UR4, UR7, URZ ;  /* 0x00000007040772a4 */ /* 0x000fe4000f8e02ff */
[----:B------:R-:W-:-:S02]  /*4100*/  UIADD3 UR4, UPT, UPT, UR20, 0x25300, URZ ;  /* 0x0002530014047890 */ /* 0x000fc4000fffe0ff */
[----:B------:R-:W-:Y:S02]  /*4110*/  ULOP3.LUT UR5, UR5, 0x3fff, URZ, 0xc0, !UPT ;  /* 0x00003fff05057892 */ /* 0x000fe4000f8ec0ff */
[----:B------:R-:W-:Y:S02]  /*4120*/  USHF.R.U32.HI UR23, URZ, 0x4, UR4 ;  /* 0x00000004ff177899 */ /* 0x000fe40008011604 */
[----:B--2---:R-:W-:Y:S02]  /*4130*/  UIMAD UR4, UR7, UR6, URZ ;  /* 0x00000006070472a4 */ /* 0x004fe4000f8e02ff */
[----:B------:R-:W-:Y:S02]  /*4140*/  ULOP3.LUT UR23, UR23, 0x3fff, URZ, 0xc0, !UPT ;  /* 0x00003fff17177892 */ /* 0x000fe4000f8ec0ff */
[----:B------:R-:W-:Y:S02]  /*4150*/  ULOP3.LUT UR22, UR5, 0x10000, URZ, 0xfc, !UPT ;  /* 0x0001000005167892 */ /* 0x000fe4000f8efcff */
[----:B------:R-:W-:-:S02]  /*4160*/  UIADD3 UR36, UPT, UPT, UR4, -0x1, URZ ;  /* 0xffffffff04247890 */ /* 0x000fc4000fffe0ff */
[----:B------:R-:W-:Y:S01]  /*4170*/  UISETP.GE.AND UP4, UPT, UR4, 0x1, UPT ;  /* 0x000000010400788c */ /* 0x000fe2000bf86270 */
[----:B------:R-:W-:Y:S01]  /*4180*/  UMOV UR30, 0x0 ;  /* 0x00000000001e7882 */ /* 0x000fe20000000000 */
[----:B------:R-:W-:Y:S01]  /*4190*/  UMOV UR31, 0x8110490 ;  /* 0x08110490001f7882 */ /* 0x000fe20000000000 */
[----:B------:R-:W-:Y:S01]  /*41a0*/  UMOV UR28, 0x0 ;  /* 0x00000000001c7882 */ /* 0x000fe20000000000 */
[----:B------:R-:W-:Y:S01]  /*41b0*/  UMOV UR29, 0x8110490 ;  /* 0x08110490001d7882 */ /* 0x000fe20000000000 */
[----:B------:R-:W-:Y:S01]  /*41c0*/  UMOV UR26, 0x0 ;  /* 0x00000000001a7882 */ /* 0x000fe20000000000 */
[C---:B-1----:R-:W-:Y:S01]  /*41d0*/  VIADD R5, R3.reuse, 0x20 ;  /* 0x0000002003057836 */ /* 0x042fe20000000000 */
[----:B------:R-:W-:Y:S01]  /*41e0*/  LOP3.LUT R4, R3, 0xffff, RZ, 0xc0, !PT ;  /* 0x0000ffff03047812 */ /* 0x000fe200078ec0ff */
[----:B------:R-:W-:-:S03]  /*41f0*/  UMOV UR27, 0x8110490 ;  /* 0x08110490001b7882 */ /* 0x000fc60000000000 */
[----:B------:R-:W-:-:S05]  /*4200*/  LOP3.LUT R5, R5, 0xffff, RZ, 0xc0, !PT ;  /* 0x0000ffff05057812 */ /* 0x000fca00078ec0ff */
[----:B------:R1:W-:Y:S02]  /*4210*/  STL.64 [R1], R4 ;  /* 0x0000000401007387 */ /* 0x0003e40000100a00 */
.L_x_83:
[----:B-1----:R-:W-:-:S04]  /*4220*/  SHF.L.U32 R5, R2, 0x1f, RZ ;  /* 0x0000001f02057819 */ /* 0x002fc800000006ff */
[----:B------:R-:W1:Y:S02]  /*4230*/  SYNCS.PHASECHK.TRANS64.TRYWAIT P0, [UR20+0x150], R5 ;  /* 0x00015005ff0075a7 */ /* 0x000e640008001114 */
[----:B-1-34-:R-:W-:Y:S05]  /*4240*/  @!P0 BRA `(.L_x_75) ;  /* 0x0000004c00a08947 */ /* 0x01afea0003800000 */
.L_x_184:
[----:B-1----:R-:W1:Y:S01]  /*4250*/  LDS.128 R4, [UR20+0x190] ;  /* 0x00019014ff047984 */ /* 0x002e620008000c00 */
[----:B------:R-:W-:Y:S01]  /*4260*/  ULEA UR25, UR24, UR20, 0x3 ;  /* 0x0000001418197291 */ /* 0x000fe2000f8e18ff */
[----:B------:R-:W-:Y:S01]  /*4270*/  @!PT LDS RZ, [RZ] ;  /* 0x00000000fffff984 */ /* 0x000fe20000000800 */
[----:B------:R-:W-:Y:S01]  /*4280*/  @!PT LDS RZ, [RZ] ;  /* 0x00000000fffff984 */ /* 0x000fe20000000800 */
[----:B------:R-:W-:Y:S01]  /*4290*/  @!PT LDS RZ, [RZ] ;  /* 0x00000000fffff984 */ /* 0x000fe20000000800 */
[----:B------:R-:W-:Y:S01]  /*42a0*/  @!PT LDS RZ, [RZ] ;  /* 0x00000000fffff984 */ /* 0x000fe20000000800 */
[----:B------:R2:W-:Y:S06]  /*42b0*/  MEMBAR.ALL.CTA ;  /* 0x0000000000007992 */ /* 0x0005ec0000008000 */
[----:B--2---:R-:W2:Y:S02]  /*42c0*/  FENCE.VIEW.ASYNC.S ;  /* 0x00000000000073c6 */ /* 0x004ea40000000000 */
[----:B--2---:R-:W-:Y:S01]  /*42d0*/  SYNCS.ARRIVE.TRANS64.RED.A1T0 RZ, [UR34], RZ ;  /* 0x000000ffffff79a7 */ /* 0x004fe20008100422 */
[----:B-1----:R-:W-:Y:S01]  /*42e0*/  LOP3.LUT P3, RZ, R6, 0x1, RZ, 0xc0, !PT ;  /* 0x0000000106ff7812 */ /* 0x002fe2000786c0ff */
[----:B------:R-:W-:-:S12]  /*42f0*/  BRA.U UP3, `(.L_x_76) ;  /* 0x00000001030c7547 */ /* 0x000fd8000b800000 */
[----:B------:R-:W-:-:S04]  /*4300*/  SHF.L.U32 R5, R8, 0x1f, RZ ;  /* 0x0000001f08057819 */ /* 0x000fc800000006ff */
[----:B------:R-:W1:Y:S02]  /*4310*/  SYNCS.PHASECHK.TRANS64.TRYWAIT P0, [UR25+0x170], R5 ;  /* 0x00017005ff0075a7 */ /* 0x000e640008001119 */
[----:B-1----:R-:W-:Y:S05]  /*4320*/  @!P0 BRA `(.L_x_77) ;  /* 0x0000004c00808947 */ /* 0x002fea0003800000 */
.L_x_76:
[----:B------:R-:W-:Y:S05]  /*4330*/  BRA.U UP3, `(.L_x_78) ;  /* 0x0000000503047547 */ /* 0x000fea000b800000 */
[----:B------:R-:W-:Y:S05]  /*4340*/  BRA.U !UP4, `(.L_x_79) ;  /* 0x000000010cf47547 */ /* 0x000fea000b800000 */
[----:B------:R-:W-:Y:S01]  /*4350*/  ULEA UR4, UR24, UR43, 0x2 ;  /* 0x0000002b18047291 */ /* 0x000fe2000f8e10ff */
[----:B-1----:R-:W-:-:S08]  /*4360*/  SHF.L.U32 R4, R0, 0x1f, RZ ;  /* 0x0000001f00047819 */ /* 0x002fd000000006ff */
[----:B------:R-:W5:Y:S01]  /*4370*/  LDL R5, [UR4] ;  /* 0x00000004ff057983 */ /* 0x000f620008100800 */
[----:B------:R-:W-:Y:S02]  /*4380*/  ULEA UR4, UR19, UR20, 0x3 ;  /* 0x0000001413047291 */ /* 0x000fe4000f8e18ff */
[----:B------:R-:W-:Y:S01]  /*4390*/  UPLOP3.LUT UP2, UPT, UPT, UPT, UPT, 0x40, 0x4 ;  /* 0x000000000004789c */ /* 0x000fe20003f4e870 */
[----:B------:R-:W-:-:S06]  /*43a0*/  UMOV UR17, UR36 ;  /* 0x0000002400117c82 */ /* 0x000fcc0008000000 */
[----:B------:R1:W2:Y:S01]  /*43b0*/  SYNCS.PHASECHK.TRANS64.TRYWAIT P2, [UR4], R4 ;  /* 0x00000004ff0075a7 */ /* 0x0002a20008041104 */
[----:B------:R-:W-:-:S05]  /*43c0*/  UMOV UR4, UR19 ;  /* 0x0000001300047c82 */ /* 0x000fca0008000000 */
.L_x_82:
[----:B------:R-:W-:Y:S01]  /*43d0*/  ULEA UR18, UR4, UR20, 0x3 ;  /* 0x0000001404127291 */ /* 0x000fe2000f8e18ff */
[----:B--234-:R-:W-:Y:S11]  /*43e0*/  @P2 BRA `(.L_x_80) ;  /* 0x00000000000c2947 */ /* 0x01cff60003800000 */
[----:B------:R-:W-:Y:S04]  /*43f0*/  SHF.L.U32 R6, R0, 0x1f, RZ ;  /* 0x0000001f00067819 */ /* 0x000fe800000006ff */
[----:B------:R-:W2:Y:S02]  /*4400*/  SYNCS.PHASECHK.TRANS64.TRYWAIT P0, [UR18], R6 ;  /* 0x00000006ff0075a7 */ /* 0x000ea40008001112 */
[----:B--2---:R-:W-:Y:S05]  /*4410*/  @!P0 BRA `(.L_x_81) ;  /* 0x0000004c005c8947 */ /* 0x004fea0003800000 */
.L_x_80:
[----:B------:R-:W-:Y:S01]  /*4420*/  UISETP.NE.AND UP0, UPT, UR17, URZ, UPT ;  /* 0x000000ff1100728c */ /* 0x000fe2000bf05270 */
[----:B------:R-:W-:Y:S01]  /*4430*/  PLOP3.LUT P2, PT, PT, PT, PT, 0x80, 0x8 ;  /* 0x000000000008781c */ /* 0x000fe20003f4f070 */
[----:B------:R-:W-:Y:S02]  /*4440*/  UIADD3 UR5, UPT, UPT, UR4, 0x1, URZ ;  /* 0x0000000104057890 */ /* 0x000fe4000fffe0ff */
[----:B------:R-:W-:Y:S02]  /*4450*/  ULEA UR10, UR4, UR23, 0x8 ;  /* 0x00000017040a7291 */ /* 0x000fe4000f8e40ff */
[----:B------:R-:W-:Y:S01]  /*4460*/  UISETP.NE.AND UP1, UPT, UR5, 0x11, UPT ;  /* 0x000000110500788c */ /* 0x000fe2000bf25270 */
[----:B------:R-:W-:Y:S01]  /*4470*/  PLOP3.LUT P0, PT, PT, PT, UP0, 0x80, 0x8 ;  /* 0x000000000008781c */ /* 0x000fe20003f0f008 */
[----:B------:R-:W-:Y:S02]  /*4480*/  ULEA UR14, UR4, UR22, 0x9 ;  /* 0x00000016040e7291 */ /* 0x000fe4000f8e48ff */
[----:B------:R-:W-:Y:S02]  /*4490*/  USEL UR6, URZ, 0x1, UP1 ;  /* 0x00000001ff067887 */ /* 0x000fe40008800000 */
[----:B------:R-:W-:Y:S01]  /*44a0*/  USEL UR19, UR5, URZ, UP1 ;  /* 0x000000ff05137287 */ /* 0x000fe20008800000 */
[----:B------:R-:W-:Y:S11]  /*44b0*/  ELECT P1, URZ, PT ;  /* 0x0000000000ff782f */ /* 0x000ff60003820000 */
[----:B------:R-:W-:Y:S02]  /*44c0*/  @!UPT UIADD3 URZ, UPT, UPT, URZ, URZ, URZ ;  /* 0x000000fffffff290 */ /* 0x000fe4000fffe0ff */
[C---:B-----5:R-:W-:Y:S01]  /*44d0*/  @P1 R2UR.BROADCAST UR4, R5.reuse ;  /* 0x00000000050412ca */ /* 0x060fe200008e0000 */
[----:B------:R-:W-:Y:S01]  /*44e0*/  @UP0 ULEA UR5, UR19, UR20, 0x3 ;  /* 0x0000001413050291 */ /* 0x000fe2000f8e18ff */
[----:B------:R-:W-:Y:S01]  /*44f0*/  LOP3.LUT R0, R0, UR6, RZ, 0x3c, !PT ;  /* 0x0000000600007c12 */ /* 0x000fe2000f8e3cff */
[----:B------:R-:W-:Y:S02]  /*4500*/  UIADD3 UR8, UPT, UPT, UR10, 0x40, URZ ;  /* 0x000000400a087890 */ /* 0x000fe4000fffe0ff */
[----:B------:R-:W-:Y:S01]  /*4510*/  UIADD3 UR6, UPT, UPT, UR14, 0x2, URZ ;  /* 0x000000020e067890 */ /* 0x000fe2000fffe0ff */
[----:B-1----:R-:W-:Y:S01]  /*4520*/  @P0 SHF.L.U32 R4, R0, 0x1f, RZ ;  /* 0x0000001f00040819 */ /* 0x002fe200000006ff */
[----:B------:R-:W-:Y:S01]  /*4530*/  UIADD3 UR12, UPT, UPT, UR10, 0x80, URZ ;  /* 0x000000800a0c7890 */ /* 0x000fe2000fffe0ff */
[----:B------:R-:W-:Y:S02]  /*4540*/  UMOV UR11, 0x80004020 ;  /* 0x80004020000b7882 */ /* 0x000fe40000000000 */
[----:B------:R3:W4:Y:S01]  /*4550*/  @P0 SYNCS.PHASECHK.TRANS64.TRYWAIT P2, [UR5], R4 ;  /* 0x00000004ff0005a7 */ /* 0x0007220008041105 */
[----:B------:R-:W-:Y:S11]  /*4560*/  ELECT P0, URZ, PT ;  /* 0x0000000000ff782f */ /* 0x000ff60003800000 */
[----:B------:R-:W-:Y:S02]  /*4570*/  @!UPT UIADD3 URZ, UPT, UPT, URZ, URZ, URZ ;  /* 0x000000fffffff290 */ /* 0x000fe4000fffe0ff */
[C---:B------:R-:W-:Y:S02]  /*4580*/  @P0 R2UR.BROADCAST UR16, R5.reuse ;  /* 0x00000000051002ca */ /* 0x040fe400008e0000 */
[----:B------:R-:W-:Y:S01]  /*4590*/  ELECT P0, URZ, PT ;  /* 0x0000000000ff782f */ /* 0x000fe20003800000 */
[----:B------:R-:W-:Y:S01]  /*45a0*/  UMOV UR15, 0x40004040 ;  /* 0x40004040000f7882 */ /* 0x000fe20000000000 */
[----:B------:R-:W-:Y:S01]  /*45b0*/  UMOV UR9, 0x80004020 ;  /* 0x8000402000097882 */ /* 0x000fe20000000000 */
[----:B------:R1:W-:Y:S01]  /*45c0*/  UTCHMMA.2CTA gdesc[UR14], gdesc[UR10], tmem[UR4], tmem[UR32], idesc[UR33], UP2 ;  /* 0x00ff200a0e0075ea */ /* 0x0003e20009200004 */
[----:B------:R-:W-:Y:S01]  /*45d0*/  UPLOP3.LUT UP2, UPT, UPT, UPT, UPT, 0x80, 0x8 ;  /* 0x000000000008789c */ /* 0x000fe20003f4f070 */
[----:B------:R-:W-:Y:S01]  /*45e0*/  UMOV UR7, 0x40004040 ;  /* 0x4000404000077882 */ /* 0x000fe20000000000 */
[----:B------:R-:W-:Y:S01]  /*45f0*/  UMOV UR13, 0x80004020 ;  /* 0x80004020000d7882 */ /* 0x000fe20000000000 */
[----:B------:R-:W-:Y:S04]  /*4600*/  UMOV UR5, 0x40004040 ;  /* 0x4000404000057882 */ /* 0x000fe80000000000 */
[----:B------:R2:W-:Y:S01]  /*4610*/  UTCHMMA.2CTA gdesc[UR6], gdesc[UR8], tmem[UR16], tmem[UR30], idesc[UR31], UPT ;  /* 0x00ff1e08060075ea */ /* 0x0005e2000ba00010 */
[----:B-1----:R-:W-:Y:S01]  /*4620*/  UIADD3 UR4, UPT, UPT, UR14, 0x4, URZ ;  /* 0x000000040e047890 */ /* 0x002fe2000fffe0ff */
[C---:B------:R-:W-:Y:S02]  /*4630*/  @P0 R2UR.BROADCAST UR15, R5.reuse ;  /* 0x00000000050f02ca */ /* 0x040fe400008e0000 */
[----:B------:R-:W-:Y:S01]  /*4640*/  ELECT P0, URZ, PT ;  /* 0x0000000000ff782f */ /* 0x000fe20003800000 */
[----:B------:R-:W-:Y:S02]  /*4650*/  UIADD3 UR10, UPT, UPT, UR10, 0xc0, URZ ;  /* 0x000000c00a0a7890 */ /* 0x000fe4000fffe0ff */
[----:B--2---:R-:W-:Y:S10]  /*4660*/  UIADD3 UR6, UPT, UPT, UR14, 0x6, URZ ;  /* 0x000000060e067890 */ /* 0x004ff4000fffe0ff */
[----:B------:R-:W-:Y:S01]  /*4670*/  @P0 R2UR.BROADCAST UR9, R5 ;  /* 0x00000000050902ca */ /* 0x000fe200008e0000 */
[----:B------:R-:W-:Y:S01]  /*4680*/  UIADD3 UR8, UPT, UPT, UR18, 0x88, URZ ;  /* 0x0000008812087890 */ /* 0x000fe2000fffe0ff */
[----:B------:R1:W-:Y:S11]  /*4690*/  UTCHMMA.2CTA gdesc[UR4], gdesc[UR12], tmem[UR15], tmem[UR28], idesc[UR29], UPT ;  /* 0x00ff1c0c040075ea */ /* 0x0003f6000ba0000f */
[----:B------:R3:W-:Y:S01]  /*46a0*/  UTCHMMA.2CTA gdesc[UR6], gdesc[UR10], tmem[UR9], tmem[UR26], idesc[UR27], UPT ;  /* 0x00ff1a0a060075ea */ /* 0x0007e2000ba00009 */
[----:B------:R3:W-:Y:S01]  /*46b0*/  UTCBAR.2CTA.MULTICAST [UR8], URZ, UR21 ;  /* 0x000000ff080073e9 */ /* 0x0007e20008200815 */
[----:B-1----:R-:W-:Y:S02]  /*46c0*/  UIADD3 UR4, UPT, UPT, UR17, 0x1, URZ ;  /* 0x0000000111047890 */ /* 0x002fe4000fffe0ff */
[----:B------:R-:W-:Y:S02]  /*46d0*/  UIADD3 UR5, UPT, UPT, UR17, -0x1, URZ ;  /* 0xffffffff11057890 */ /* 0x000fe4000fffe0ff */
[----:B------:R-:W-:Y:S03]  /*46e0*/  UISETP.GT.U32.AND UP0, UPT, UR4, 0x1, UPT ;  /* 0x000000010400788c */ /* 0x000fe6000bf04070 */
[----:B------:R-:W-:Y:S02]  /*46f0*/  UMOV UR4, UR19 ;  /* 0x0000001300047c82 */ /* 0x000fe40008000000 */
[----:B------:R-:W-:Y:S04]  /*4700*/  UMOV UR17, UR5 ;  /* 0x0000000500117c82 */ /* 0x000fe80008000000 */
[----:B------:R-:W-:Y:S05]  /*4710*/  BRA.U UP0, `(.L_x_82) ;  /* 0xfffffffd002c7547 */ /* 0x000fea000b83ffff */
.L_x_79:
[----:B------:R-:W-:-:S09]  /*4720*/  UIADD3 UR4, UPT, UPT, UR25, 0x160, URZ ;  /* 0x0000016019047890 */ /* 0x000fd2000fffe0ff */
[----:B------:R2:W-:Y:S01]  /*4730*/  UTCBAR.2CTA.MULTICAST [UR4], URZ, UR35 ;  /* 0x000000ff040073e9 */ /* 0x0005e20008200823 */
[----:B------:R-:W-:Y:S02]  /*4740*/  NOP ;  /* 0x0000000000007918 */ /* 0x000fe40000000000 */
.L_x_78:
[----:B--2---:R-:W-:Y:S01]  /*4750*/  UIADD3 UR4, UPT, UPT, UR24, 0x1, URZ ;  /* 0x0000000118047890 */ /* 0x004fe2000fffe0ff */
[----:B------:R-:W-:-:S03]  /*4760*/  LOP3.LUT R2, R2, 0x1, RZ, 0x3c, !PT ;  /* 0x0000000102027812 */ /* 0x000fc600078e3cff */
[----:B------:R-:W-:-:S04]  /*4770*/  UISETP.NE.AND UP0, UPT, UR4, 0x2, UPT ;  /* 0x000000020400788c */ /* 0x000fc8000bf05270 */
[----:B------:R-:W-:Y:S02]  /*4780*/  USEL UR5, URZ, 0x1, UP0 ;  /* 0x00000001ff057887 */ /* 0x000fe40008000000 */
[----:B------:R-:W-:-:S04]  /*4790*/  USEL UR24, UR4, URZ, UP0 ;  /* 0x000000ff04187287 */ /* 0x000fc80008000000 */
[----:B------:R-:W-:Y:S01]  /*47a0*/  LOP3.LUT R8, R8, UR5, RZ, 0x3c, !PT ;  /* 0x0000000508087c12 */ /* 0x000fe2000f8e3cff */
[----:B------:R-:W-:Y:S07]  /*47b0*/  @P3 BRA `(.L_x_83) ;  /* 0xfffffff800983947 */ /* 0x000fee000383ffff */
[----:B---3--:R-:W2:Y:S01]  /*47c0*/  S2UR UR8, SR_CgaCtaId ;  /* 0x00000000000879c3 */ /* 0x008ea20000008800 */
[----:B------:R-:W-:Y:S01]  /*47d0*/  ELECT P0, URZ, PT ;  /* 0x0000000000ff782f */ /* 0x000fe20003800000 */
[----:B------:R-:W-:Y:S01]  /*47e0*/  HFMA2 R0, -RZ, RZ, 0, 5.9604644775390625e-08 ;  /* 0x00000001ff007431 */ /* 0x000fe200000001ff */
[----:B------:R-:W-:-:S05]  /*47f0*/  UMOV UR4, 0x40 ;  /* 0x0000004000047882 */ /* 0x000fca0000000000 */
[----:B------:R-:W-:Y:S01]  /*4800*/  UVIRTCOUNT.DEALLOC.SMPOOL 0x80 ;  /* 0x000000800000784c */ /* 0x000fe20000000000 */
[----:B------:R-:W-:Y:S02]  /*4810*/  UISETP.NE.AND UP0, UPT, UR38, URZ, UPT ;  /* 0x000000ff2600728c */ /* 0x000fe4000bf05270 */
[----:B--2---:R-:W-:-:S09]  /*4820*/  ULEA UR8, UR8, UR4, 0x18 ;  /* 0x0000000408087291 */ /* 0x004fd2000f8ec0ff */
[----:B------:R2:W-:Y:S01]  /*4830*/  @P0 STS.U8 [UR8+0x1c], R0 ;  /* 0x00001c00ff000988 */ /* 0x0005e20008000008 */
[----:B------:R-:W-:Y:S05]  /*4840*/  BRA.U UP0, `(.L_x_84) ;  /* 0x0000000100587547 */ /* 0x000fea000b800000 */
[----:B------:R-:W-:Y:S01]  /*4850*/  UIADD3 UR5, UPT, UPT, UR20, 0x170, URZ ;  /* 0x0000017014057890 */ /* 0x000fe2000fffe0ff */
[----:B------:R-:W-:-:S03]  /*4860*/  SHF.L.U32 R2, R8, 0x1f, RZ ;  /* 0x0000001f08027819 */ /* 0x000fc600000006ff */
[----:B------:R-:W-:-:S09]  /*4870*/  ULEA UR4, UR24, UR5, 0x3 ;  /* 0x0000000518047291 */ /* 0x000fd2000f8e18ff */
[----:B------:R-:W3:Y:S02]  /*4880*/  SYNCS.PHASECHK.TRANS64.TRYWAIT P0, [UR4], R2 ;  /* 0x00000002ff0075a7 */ /* 0x000ee40008001104 */
[----:B---3--:R-:W-:Y:S05]  /*4890*/  @!P0 BRA `(.L_x_85) ;  /* 0x0000004800548947 */ /* 0x008fea0003800000 */
.L_x_188:
[----:B------:R-:W-:-:S04]  /*48a0*/  UIADD3 UR4, UPT, UPT, UR24, 0x1, URZ ;  /* 0x0000000118047890 */ /* 0x000fc8000fffe0ff */
[----:B------:R-:W-:-:S04]  /*48b0*/  UISETP.NE.AND UP1, UPT, UR4, 0x2, UPT ;  /* 0x000000020400788c */ /* 0x000fc8000bf25270 */
[----:B------:R-:W-:Y:S02]  /*48c0*/  USEL UR6, URZ, 0x1, UP1 ;  /* 0x00000001ff067887 */ /* 0x000fe40008800000 */
[----:B------:R-:W-:-:S04]  /*48d0*/  USEL UR4, UR4, URZ, UP1 ;  /* 0x000000ff04047287 */ /* 0x000fc80008800000 */
[----:B------:R-:W-:Y:S01]  /*48e0*/  ULEA UR4, UR4, UR5, 0x3 ;  /* 0x0000000504047291 */ /* 0x000fe2000f8e18ff */
[----:B--2---:R-:W-:-:S04]  /*48f0*/  LOP3.LUT R2, R8, UR6, RZ, 0x3c, !PT ;  /* 0x0000000608027c12 */ /* 0x004fc8000f8e3cff */
[----:B------:R-:W-:Y:S01]  /*4900*/  SHF.L.U32 R2, R2, 0x1f, RZ ;  /* 0x0000001f02027819 */ /* 0x000fe200000006ff */
[----:B------:R-:W-:-:S04]  /*4910*/  IMAD.U32 R0, RZ, RZ, UR4 ;  /* 0x00000004ff007e24 */ /* 0x000fc8000f8e00ff */
[----:B------:R2:W3:Y:S03]  /*4920*/  SYNCS.PHASECHK.TRANS64.TRYWAIT P0, [R0+URZ], R2 ;  /* 0x00000002000075a7 */ /* 0x0004e600080011ff */
[----:B---3--:R-:W-:Y:S05]  /*4930*/  @!P0 NANOSLEEP.SYNCS 0x989680 ;  /* 0x009896800000895d */ /* 0x008fea0003900000 */
[----:B------:R-:W3:Y:S02]  /*4940*/  @!P0 SYNCS.PHASECHK.TRANS64 P0, [R0+URZ], R2 ;  /* 0x00000002000085a7 */ /* 0x000ee400080010ff */
[----:B---3--:R-:W-:Y:S05]  /*4950*/  @P0 BRA `(.L_x_86) ;  /* 0x0000000000200947 */ /* 0x008fea0003800000 */
.L_x_87:
[----:B---3--:R3:W1:Y:S02]  /*4960*/  SYNCS.PHASECHK.TRANS64.TRYWAIT P0, [R0+URZ], R2 ;  /* 0x00000002000075a7 */ /* 0x00866400080011ff */
[----:B-1----:R-:W-:Y:S05]  /*4970*/  @!P0 NANOSLEEP.SYNCS 0x989680 ;  /* 0x009896800000895d */ /* 0x002fea0003900000 */
[----:B------:R-:W1:Y:S02]  /*4980*/  @!P0 SYNCS.PHASECHK.TRANS64 P0, [R0+URZ], R2 ;  /* 0x00000002000085a7 */ /* 0x000e6400080010ff */
[----:B-1----:R-:W-:Y:S05]  /*4990*/  @!P0 BRA `(.L_x_87) ;  /* 0xfffffffc00f08947 */ /* 0x002fea000383ffff */
[----:B------:R-:W-:Y:S05]  /*49a0*/  BRA `(.L_x_86) ;  /* 0x00000000000c7947 */ /* 0x000fea0003800000 */
.L_x_84:
[----:B------:R-:W-:-:S04]  /*49b0*/  UIADD3 UR4, UPT, UPT, UR20, 0x180, URZ ;  /* 0x0000018014047890 */ /* 0x000fc8000fffe0ff */
[----:B------:R-:W-:-:S09]  /*49c0*/  UPRMT UR4, UR37, 0x654, UR4 ;  /* 0x0000065425047896 */ /* 0x000fd20008000004 */
[----:B------:R-:W-:Y:S03]  /*49d0*/  SYNCS.ARRIVE.TRANS64.RED.A1T0 RZ, [UR4], RZ ;  /* 0x000000ffffff79a7 */ /* 0x000fe60008100404 */
.L_x_86:
[----:B--23--:R-:W-:Y:S01]  /*49e0*/  SHF.L.U32 R2, RZ, 0x1f, RZ ;  /* 0x0000001fff027819 */ /* 0x00cfe200000006ff */
[----:B------:R-:W-:Y:S01]  /*49f0*/  UIADD3 UR4, UPT, UPT, UR20, 0x180, URZ ;  /* 0x0000018014047890 */ /* 0x000fe2000fffe0ff */
[----:B------:R-:W-:Y:S02]  /*4a00*/  PLOP3.LUT P0, PT, PT, PT, UP0, 0x80, 0x8 ;  /* 0x000000000008781c */ /* 0x000fe40003f0f008 */
[----:B------:R-:W2:Y:S02]  /*4a10*/  SYNCS.PHASECHK.TRANS64.TRYWAIT P1, [UR20+0x180], R2 ;  /* 0x00018002ff0075a7 */ /* 0x000ea40008021114 */
[----:B--2---:R-:W-:Y:S09]  /*4a20*/  @!P1 BRA `(.L_x_88) ;  /* 0x0000004800089947 */ /* 0x004ff20003800000 */
.L_x_190:
[----:B------:R-:W-:Y:S01]  /*4a30*/  @!UP0 UPRMT UR4, UR37, 0x654, UR4 ;  /* 0x0000065425048896 */ /* 0x000fe20008000004 */
[----:B------:R-:W-:Y:S01]  /*4a40*/  LOP3.LUT R3, R3, 0xffff, RZ, 0xc0, !PT ;  /* 0x0000ffff03037812 */ /* 0x000fe200078ec0ff */
[----:B--2---:R-:W-:-:S03]  /*4a50*/  IMAD.MOV.U32 R2, RZ, RZ, 0xffff ;  /* 0x0000ffffff027424 */ /* 0x004fc600078e00ff */
[----:B------:R-:W-:-:S04]  /*4a60*/  SHF.R.U32.HI R3, RZ, 0x5, R3 ;  /* 0x00000005ff037819 */ /* 0x000fc80000011603 */
[----:B------:R-:W-:Y:S01]  /*4a70*/  @!P0 SYNCS.ARRIVE.TRANS64.RED.A1T0 RZ, [UR4], RZ ;  /* 0x000000ffffff89a7 */ /* 0x000fe20008100404 */
[----:B------:R-:W-:Y:S01]  /*4a80*/  NOP ;  /* 0x0000000000007918 */ /* 0x000fe20000000000 */
[----:B------:R-:W2:Y:S01]  /*4a90*/  LDS R0, [UR8+0x14] ;  /* 0x00001408ff007984 */ /* 0x000ea20008000800 */
[----:B------:R-:W-:-:S04]  /*4aa0*/  SHF.L.U32 R2, R2, R3, RZ ;  /* 0x0000000302027219 */ /* 0x000fc800000006ff */
[----:B--2---:R-:W-:-:S04]  /*4ab0*/  LOP3.LUT R0, R0, R2, RZ, 0xc0, !PT ;  /* 0x0000000200007212 */ /* 0x004fc800078ec0ff */
[----:B------:R-:W-:Y:S01]  /*4ac0*/  ISETP.NE.AND P0, PT, R0, R2, PT ;  /* 0x000000020000720c */ /* 0x000fe20003f05270 */
[----:B------:R-:W-:-:S05]  /*4ad0*/  IMAD.MOV.U32 R0, RZ, RZ, 0x1 ;  /* 0x00000001ff007424 */ /* 0x000fca00078e00ff */
[----:B------:R-:W-:-:S07]  /*4ae0*/  SHF.L.U32 R0, R0, R3, RZ ;  /* 0x0000000300007219 */ /* 0x000fce00000006ff */
[----:B------:R-:W-:Y:S05]  /*4af0*/  @P0 BRA `(.L_x_89) ;  /* 0x00000000005c0947 */ /* 0x000fea0003800000 */
[----:B------:R-:W2:Y:S02]  /*4b00*/  LDS R3, [UR8+0x18] ;  /* 0x00001808ff037984 */ /* 0x000ea40008000800 */
[----:B--2---:R-:W-:-:S04]  /*4b10*/  LOP3.LUT R3, R3, R0, RZ, 0xc0, !PT ;  /* 0x0000000003037212 */ /* 0x004fc800078ec0ff */
[----:B------:R-:W-:-:S13]  /*4b20*/  ISETP.NE.AND P0, PT, R3, R0, PT ;  /* 0x000000000300720c */ /* 0x000fda0003f05270 */
[----:B------:R-:W-:Y:S05]  /*4b30*/  @P0 BRA `(.L_x_90) ;  /* 0x0000000000400947 */ /* 0x000fea0003800000 */
[----:B------:R-:W-:Y:S01]  /*4b40*/  R2UR UR4, R2 ;  /* 0x00000000020472ca */ /* 0x000fe200000e0000 */
[----:B------:R-:W2:Y:S01]  /*4b50*/  S2R R3, SR_LANEID ;  /* 0x0000000000037919 */ /* 0x000ea20000000000 */
[----:B------:R-:W-:-:S04]  /*4b60*/  LOP3.LUT R0, RZ, R0, RZ, 0x33, !PT ;  /* 0x00000000ff007212 */ /* 0x000fc800078e33ff */
[----:B------:R-:W3:Y:S07]  /*4b70*/  REDUX UR6, R0 ;  /* 0x00000000000673c4 */ /* 0x000eee0000000000 */
[----:B------:R-:W-:-:S03]  /*4b80*/  ULOP3.LUT UR5, URZ, UR4, URZ, 0x33, !UPT ;  /* 0x00000004ff057292 */ /* 0x000fc6000f8e33ff */
[----:B------:R-:W-:Y:S02]  /*4b90*/  VOTEU.ANY UR4, UPT, PT ;  /* 0x0000000000047886 */ /* 0x000fe400038e0100 */
[----:B------:R-:W-:Y:S01]  /*4ba0*/  UFLO.U32 UR4, UR4 ;  /* 0x00000004000472bd */ /* 0x000fe200080e0000 */
[----:B------:R-:W-:-:S04]  /*4bb0*/  IMAD.U32 R2, RZ, RZ, UR5 ;  /* 0x00000005ff027e24 */ /* 0x000fc8000f8e00ff */
[----:B------:R-:W1:Y:S02]  /*4bc0*/  REDUX UR7, R2 ;  /* 0x00000000020773c4 */ /* 0x000e640000000000 */
[----:B------:R1:W-:Y:S01]  /*4bd0*/  UTCATOMSWS.AND URZ, UR5 ;  /* 0x0000000500ff79e3 */ /* 0x0003e20008000000 */
[----:B---3--:R-:W-:Y:S01]  /*4be0*/  IMAD.U32 R0, RZ, RZ, UR6 ;  /* 0x00000006ff007e24 */ /* 0x008fe2000f8e00ff */
[----:B--2---:R-:W-:Y:S01]  /*4bf0*/  ISETP.EQ.U32.AND P0, PT, R3, UR4, PT ;  /* 0x0000000403007c0c */ /* 0x004fe2000bf02070 */
[----:B-1----:R-:W-:-:S12]  /*4c00*/  IMAD.U32 R2, RZ, RZ, UR7 ;  /* 0x00000007ff027e24 */ /* 0x002fd8000f8e00ff */
[----:B------:R1:W-:Y:S04]  /*4c10*/  @P0 ATOMS.AND RZ, [UR8+0x14], R2 ;  /* 0x00001402ffff098c */ /* 0x0003e8000a800008 */
[----:B------:R1:W-:Y:S01]  /*4c20*/  @P0 ATOMS.AND RZ, [UR8+0x18], R0 ;  /* 0x00001800ffff098c */ /* 0x0003e2000a800008 */
[----:B------:R-:W-:Y:S05]  /*4c30*/  BRA `(.L_x_91) ;  /* 0x0000000000147947 */ /* 0x000fea0003800000 */
.L_x_90:
[----:B------:R-:W-:Y:S02]  /*4c40*/  MOV R2, 0x4c60 ;  /* 0x00004c6000027802 */ /* 0x000fe40000000f00 */
[----:B-1--45:R-:W-:Y:S05]  /*4c50*/  CALL.REL.NOINC `($__internal_0_$__cuda_sm10x_tcgen05_guardrail_trap_col_being_dealloced_not_returned_by_alloc) ;  /* 0x0000004800787944 */ /* 0x032fea0003c00000 */
[----:B------:R-:W-:Y:S05]  /*4c60*/  BRA `(.L_x_91) ;  /* 0x0000000000087947 */ /* 0x000fea0003800000 */
.L_x_89:
[----:B------:R-:W-:Y:S02]  /*4c70*/  MOV R2, 0x4c90 ;  /* 0x00004c9000027802 */ /* 0x000fe40000000f00 */
[----:B-1--45:R-:W-:Y:S05]  /*4c80*/  CALL.REL.NOINC `($__internal_2_$__cuda_sm10x_tcgen05_guardrail_trap_unallocated_columns_being_dealloced) ;  /* 0x0000004800847944 */ /* 0x032fea0003c00000 */
.L_x_91:
[----:B------:R-:W-:Y:S01]  /*4c90*/  NOP ;  /* 0x0000000000007918 */ /* 0x000fe20000000000 */
[----:B------:R-:W-:Y:S05]  /*4ca0*/  EXIT ;  /* 0x000000000000794d */ /* 0x000fea0003800000 */
.L_x_63:
[----:B------:R-:W-:-:S09]  /*4cb0*/  UISETP.NE.OR UP0, UPT, UR18, 0x3, !UP3 ;  /* 0x000000031200788c */ /* 0x000fd2000df05670 */
[----:B------:R-:W-:Y:S05]  /*4cc0*/  BRA.U UP0, `(.L_x_92) ;  /* 0x0000001100947547 */ /* 0x000fea000b800000 */
[----:B------:R-:W2:Y:S01]  /*4cd0*/  LDCU.64 UR4, c[0x0][0x888] ;  /* 0x00011100ff0477ac */ /* 0x000ea20008000a00 */
[----:B------:R-:W3:Y:S01]  /*4ce0*/  S2UR UR6, SR_CgaCtaId ;  /* 0x00000000000679c3 */ /* 0x000ee20000008800 */
[----:B------:R-:W-:Y:S01]  /*4cf0*/  HFMA2 R9, -RZ, RZ, 0, 5.9604644775390625e-08 ;  /* 0x00000001ff097431 */ /* 0x000fe200000001ff */
[----:B------:R-:W-:Y:S01]  /*4d00*/  MOV R8, RZ ;  /* 0x000000ff00087202 */ /* 0x000fe20000000f00 */
[----:B------:R-:W4:Y:S01]  /*4d10*/  LDCU UR38, c[0x0][0x370] ;  /* 0x00006e00ff2677ac */ /* 0x000f220008000800 */
[----:B------:R-:W-:Y:S01]  /*4d20*/  HFMA2 R3, -RZ, RZ, 0, 0.00048828125 ;  /* 0x00001000ff037431 */ /* 0x000fe200000001ff */
[----:B------:R-:W1:Y:S03]  /*4d30*/  LDCU.128 UR40, c[0x0][0xb10] ;  /* 0x00016200ff2877ac */ /* 0x000e660008000c00 */
[----:B------:R-:W4:Y:S01]  /*4d40*/  LDC.64 R10, c[0x0][0x348] ;  /* 0x0000d200ff0a7b82 */ /* 0x000f220000000a00 */
[----:B------:R-:W1:Y:S01]  /*4d50*/  LDCU UR33, c[0x0][0x374] ;  /* 0x00006e80ff2177ac */ /* 0x000e620008000800 */
[----:B------:R-:W4:Y:S01]  /*4d60*/  LDCU.64 UR34, c[0x0][0x890] ;  /* 0x00011200ff2277ac */ /* 0x000f220008000a00 */
[----:B------:R-:W4:Y:S01]  /*4d70*/  LDCU UR30, c[0x0][0xb0c] ;  /* 0x00016180ff1e77ac */ /* 0x000f220008000800 */
[----:B--2---:R-:W-:Y:S01]  /*4d80*/  UISETP.NE.U32.AND UP0, UPT, UR4, URZ, UPT ;  /* 0x000000ff0400728c */ /* 0x004fe2000bf05070 */
[----:B------:R-:W2:Y:S01]  /*4d90*/  LDCU UR54, c[0x0][0xb20] ;  /* 0x00016400ff3677ac */ /* 0x000ea20008000800 */
[----:B------:R-:W2:Y:S01]  /*4da0*/  LDCU UR4, c[0x0][0xb30] ;  /* 0x00016600ff0477ac */ /* 0x000ea20008000800 */
[----:B------:R-:W2:Y:S01]  /*4db0*/  LDCU.128 UR48, c[0x0][0x980] ;  /* 0x00013000ff3077ac */ /* 0x000ea20008000c00 */
[----:B------:R-:W-:Y:S01]  /*4dc0*/  UMOV UR31, 0x400 ;  /* 0x00000400001f7882 */ /* 0x000fe20000000000 */
[----:B-1----:R-:W-:-:S02]  /*4dd0*/  UIMAD.WIDE.U32 UR8, UR33, UR43, URZ ;  /* 0x0000002b210872a5 */ /* 0x002fc4000f8e00ff */
[----:B---3--:R-:W-:Y:S02]  /*4de0*/  ULEA UR31, UR6, UR31, 0x18 ;  /* 0x0000001f061f7291 */ /* 0x008fe4000f8ec0ff */
[----:B----4-:R-:W-:Y:S02]  /*4df0*/  UIMAD.WIDE.U32 UR6, UR38, UR40, URZ ;  /* 0x00000028260672a5 */ /* 0x010fe4000f8e00ff */
[----:B------:R-:W-:Y:S02]  /*4e00*/  UISETP.NE.AND.EX UP5, UPT, UR5, URZ, UPT, UP0 ;  /* 0x000000ff0500728c */ /* 0x000fe4000bfa5300 */
[----:B------:R-:W-:Y:S02]  /*4e10*/  UISETP.NE.U32.AND UP6, UPT, UR34, URZ, UPT ;  /* 0x000000ff2200728c */ /* 0x000fe4000bfc5070 */
[----:B------:R-:W-:Y:S02]  /*4e20*/  UIADD3 UR45, UPT, UPT, UR31, 0x158, URZ ;  /* 0x000001581f2d7890 */ /* 0x000fe4000fffe0ff */
[----:B------:R-:W-:-:S02]  /*4e30*/  UISETP.NE.AND UP0, UPT, UR39, 0x1, UPT ;  /* 0x000000012700788c */ /* 0x000fc4000bf05270 */
[----:B------:R-:W-:Y:S01]  /*4e40*/  UISETP.NE.AND UP0, UPT, UR30, 0x1, UPT ;  /* 0x000000011e00788c */ /* 0x000fe2000bf05270 */
[----:B------:R-:W-:Y:S01]  /*4e50*/  UMOV UR6, UR7 ;  /* 0x0000000700067c82 */ /* 0x000fe20008000000 */
[----:B------:R-:W-:Y:S01]  /*4e60*/  UMOV UR47, UR9 ;  /* 0x00000009002f7c82 */ /* 0x000fe20008000000 */
[----:B------:R-:W-:Y:S02]  /*4e70*/  UISETP.GE.AND UP2, UPT, UR39, 0x1, UPT ;  /* 0x000000012700788c */ /* 0x000fe4000bf46270 */
[----:B------:R-:W-:Y:S01]  /*4e80*/  UISETP.NE.AND UP0, UPT, UR42, 0x1, UPT ;  /* 0x000000012a00788c */ /* 0x000fe2000bf05270 */
[----:B------:R-:W-:Y:S01]  /*4e90*/  UMOV UR32, URZ ;  /* 0x000000ff00207c82 */ /* 0x000fe20008000000 */
[----:B------:R-:W-:Y:S01]  /*4ea0*/  UPLOP3.LUT UP4, UPT, UPT, UPT, UPT, 0x40, 0x4 ;  /* 0x000000000004789c */ /* 0x000fe20003f8e870 */
[----:B------:R-:W1:Y:S01]  /*4eb0*/  LDCU.64 UR22, c[0x0][0xb28] ;  /* 0x00016500ff1677ac */ /* 0x000e620008000a00 */
[----:B------:R-:W3:Y:S01]  /*4ec0*/  LDCU.64 UR36, c[0x0][0x990] ;  /* 0x00013200ff2477ac */ /* 0x000ee20008000a00 */
[----:B------:R-:W-:-:S02]  /*4ed0*/  UISETP.NE.AND.EX UP6, UPT, UR35, URZ, UPT, UP6 ;  /* 0x000000ff2300728c */ /* 0x000fc4000bfc5360 */
[----:B------:R-:W-:Y:S02]  /*4ee0*/  UPRMT UR45, URZ, 0x654, UR45 ;  /* 0x00000654ff2d7896 */ /* 0x000fe4000800002d */
[----:B------:R-:W-:Y:S02]  /*4ef0*/  USHF.R.U32.HI UR52, URZ, UR41, UR6 ;  /* 0x00000029ff347299 */ /* 0x000fe40008011606 */
[----:B--2---:R-:W-:Y:S02]  /*4f00*/  USHF.R.U32.HI UR47, URZ, UR54, UR47 ;  /* 0x00000036ff2f7299 */ /* 0x004fe4000801162f */
[----:B------:R-:W-:Y:S02]  /*4f10*/  UISETP.NE.AND UP3, UPT, UR4, 0x1, UPT ;  /* 0x000000010400788c */ /* 0x000fe4000bf65270 */
[----:B------:R-:W-:Y:S02]  /*4f20*/  UISETP.NE.AND UP2, UPT, UR48, 0x1, UPT ;  /* 0x000000013000788c */ /* 0x000fe4000bf45270 */
[----:B------:R-:W-:-:S11]  /*4f30*/  UISETP.NE.AND UP0, UPT, UR51, 0x1, UPT ;  /* 0x000000013300788c */ /* 0x000fd6000bf05270 */
.L_x_101:
[----:B------:R-:W-:Y:S04]  /*4f40*/  SHF.L.U32 R2, R8, 0x1f, RZ ;  /* 0x0000001f08027819 */ /* 0x000fe800000006ff */
[----:B--2---:R-:W2:Y:S02]  /*4f50*/  SYNCS.PHASECHK.TRANS64.TRYWAIT P0, [UR31+0x150], R2 ;  /* 0x00015002ff0075a7 */ /* 0x004ea4000800111f */
[----:B--2---:R-:W-:Y:S05]  /*4f60*/  @!P0 BRA `(.L_x_93) ;  /* 0x0000004000d08947 */ /* 0x004fea0003800000 */
.L_x_192:
[----:B------:R-:W4:Y:S01]  /*4f70*/  LDS.128 R4, [UR31+0x190] ;  /* 0x0001901fff047984 */ /* 0x000f220008000c00 */
[----:B------:R-:W-:Y:S01]  /*4f80*/  UISETP.GE.AND UP0, UPT, UR39, 0x1, UPT ;  /* 0x000000012700788c */ /* 0x000fe2000bf06270 */
[----:B------:R-:W-:Y:S01]  /*4f90*/  @!PT LDS RZ, [RZ] ;  /* 0x00000000fffff984 */ /* 0x000fe20000000800 */
[----:B------:R-:W-:Y:S01]  /*4fa0*/  @!PT LDS RZ, [RZ] ;  /* 0x00000000fffff984 */ /* 0x000fe20000000800 */
[----:B------:R-:W-:Y:S01]  /*4fb0*/  @!PT LDS RZ, [RZ] ;  /* 0x00000000fffff984 */ /* 0x000fe20000000800 */
[----:B------:R-:W-:Y:S01]  /*4fc0*/  @!PT LDS RZ, [RZ] ;  /* 0x00000000fffff984 */ /* 0x000fe20000000800 */
[----:B------:R1:W-:Y:S06]  /*4fd0*/  MEMBAR.ALL.CTA ;  /* 0x0000000000007992 */ /* 0x0003ec0000008000 */
[----:B-1----:R-:W1:Y:S02]  /*4fe0*/  FENCE.VIEW.ASYNC.S ;  /* 0x00000000000073c6 */ /* 0x002e640000000000 */
[----:B-1----:R-:W-:Y:S01]  /*4ff0*/  SYNCS.ARRIVE.TRANS64.RED.A1T0 RZ, [UR45], RZ ;  /* 0x000000ffffff79a7 */ /* 0x002fe2000810042d */
[----:B----4-:R-:W-:Y:S11]  /*5000*/  LOP3.LUT P0, RZ, R6, 0x1, RZ, 0xc0, !PT ;  /* 0x0000000106ff7812 */ /* 0x010ff6000780c0ff */
[----:B------:R-:W-:Y:S02]  /*5010*/  @!UPT UIADD3 URZ, UPT, UPT, URZ, URZ, URZ ;  /* 0x000000fffffff290 */ /* 0x000fe4000fffe0ff */
[----:B------:R-:W-:Y:S01]  /*5020*/  VOTEU.ANY UP2, P0 ;  /* 0x0000000000ff7886 */ /* 0x000fe20000040100 */
[----:B------:R-:W-:Y:S11]  /*5030*/  PLOP3.LUT P0, PT, PT, PT, UP2, 0x80, 0x8 ;  /* 0x000000000008781c */ /* 0x000ff60003f0f028 */
[----:B------:R-:W-:Y:S02]  /*5040*/  @!UPT UIADD3 URZ, UPT, UPT, URZ, URZ, URZ ;  /* 0x000000fffffff290 */ /* 0x000fe4000fffe0ff */
[----:B--2---:R-:W-:Y:S02]  /*5050*/  @P0 MOV R2, R4 ;  /* 0x0000000400020202 */ /* 0x004fe40000000f00 */
[----:B------:R-:W-:Y:S02]  /*5060*/  @P0 LOP3.LUT R0, R5, 0xffff, RZ, 0xc0, !PT ;  /* 0x0000ffff05000812 */ /* 0x000fe400078ec0ff */
[----:B------:R-:W-:Y:S02]  /*5070*/  @P0 R2UR UR5, R2 ;  /* 0x00000000020502ca */ /* 0x000fe400000e0000 */
[----:B------:R-:W-:Y:S11]  /*5080*/  @P0 R2UR UR4, R0 ;  /* 0x00000000000402ca */ /* 0x000ff600000e0000 */
[----:B------:R-:W-:Y:S02]  /*5090*/  @UP2 UMOV UR15, UR5 ;  /* 0x00000005000f2c82 */ /* 0x000fe40008000000 */
[----:B------:R-:W-:Y:S01]  /*50a0*/  @UP2 UMOV UR14, UR4 ;  /* 0x00000004000e2c82 */ /* 0x000fe20008000000 */
[----:B------:R-:W-:Y:S05]  /*50b0*/  BRA.U !UP0, `(.L_x_94) ;  /* 0x0000000108c07547 */ /* 0x000fea000b800000 */
[----:B------:R-:W-:Y:S02]  /*50c0*/  UP2UR UR18, UPR, URZ, 0x4 ;  /* 0x00000004ff127883 */ /* 0x000fe40008000000 */
[----:B------:R-:W-:Y:S02]  /*50d0*/  UISETP.NE.AND UP2, UPT, UR42, 0x1, UPT ;  /* 0x000000012a00788c */ /* 0x000fe4000bf45270 */
[----:B------:R-:W-:Y:S02]  /*50e0*/  UIMAD.WIDE.U32 UR6, UR14, UR43, URZ ;  /* 0x0000002b0e0672a5 */ /* 0x000fe4000f8e00ff */
[----:B------:R-:W-:Y:S02]  /*50f0*/  UIMAD.WIDE.U32 UR10, UR15, UR40, URZ ;  /* 0x000000280f0a72a5 */ /* 0x000fe4000f8e00ff */
[----:B------:R-:W-:Y:S02]  /*5100*/  USEL UR4, UR33, UR47, !UP2 ;  /* 0x0000002f21047287 */ /* 0x000fe4000d000000 */
[----:B------:R-:W-:Y:S02]  /*5110*/  UISETP.NE.AND UP0, UPT, UR30, 0x1, UPT ;  /* 0x000000011e00788c */ /* 0x000fe4000bf05270 */
[----:B------:R-:W-:Y:S02]  /*5120*/  UP2UR UR19, UPR, URZ, 0x2 ;  /* 0x00000002ff137883 */ /* 0x000fe40008000000 */
[----:B------:R-:W-:Y:S02]  /*5130*/  UISETP.NE.AND UP1, UPT, UR39, 0x1, UPT ;  /* 0x000000012700788c */ /* 0x000fe4000bf25270 */
[----:B------:R-:W-:Y:S02]  /*5140*/  UIMAD.WIDE.U32 UR12, UR4, UR22, URZ ;  /* 0x00000016040c72a5 */ /* 0x000fe4000f8e00ff */
[----:B------:R-:W-:Y:S01]  /*5150*/  USEL UR9, UR38, UR52, !UP0 ;  /* 0x0000003426097287 */ /* 0x000fe2000c000000 */
[----:B------:R-:W-:Y:S01]  /*5160*/  UMOV UR6, UR7 ;  /* 0x0000000700067c82 */ /* 0x000fe20008000000 */
[----:B------:R-:W-:Y:S01]  /*5170*/  UMOV UR5, UR11 ;  /* 0x0000000b00057c82 */ /* 0x000fe20008000000 */
[----:B------:R-:W-:Y:S02]  /*5180*/  USHF.R.U32.HI UR7, URZ, UR54, UR6 ;  /* 0x00000036ff077299 */ /* 0x000fe40008011606 */
[----:B------:R-:W-:Y:S02]  /*5190*/  USHF.R.U32.HI UR6, URZ, UR41, UR5 ;  /* 0x00000029ff067299 */ /* 0x000fe40008011605 */
[----:B------:R-:W-:Y:S02]  /*51a0*/  UIMAD.WIDE.U32 UR16, UR9, UR22, URZ ;  /* 0x00000016091072a5 */ /* 0x000fe4000f8e00ff */
[----:B------:R-:W-:Y:S02]  /*51b0*/  USEL UR8, UR14, UR7, !UP2 ;  /* 0x000000070e087287 */ /* 0x000fe4000d000000 */
[----:B------:R-:W-:Y:S02]  /*51c0*/  UISETP.NE.AND UP2, UPT, UR18, URZ, UPT ;  /* 0x000000ff1200728c */ /* 0x000fe4000bf45270 */
[----:B------:R-:W-:Y:S01]  /*51d0*/  UIMAD.WIDE.U32 UR10, UR8, UR22, URZ ;  /* 0x00000016080a72a5 */ /* 0x000fe2000f8e00ff */
[----:B------:R-:W-:Y:S02]  /*51e0*/  UMOV UR5, UR13 ;  /* 0x0000000d00057c82 */ /* 0x000fe40008000000 */
[----:B------:R-:W-:Y:S03]  /*51f0*/  @UP1 USHF.R.U32.HI UR4, URZ, UR23, UR5 ;  /* 0x00000017ff041299 */ /* 0x000fe60008011605 */
[----:B------:R-:W-:Y:S01]  /*5200*/  UMOV UR5, UR17 ;  /* 0x0000001100057c82 */ /* 0x000fe20008000000 */
[----:B------:R-:W-:Y:S02]  /*5210*/  UIMAD UR4, UR39, UR4, URZ ;  /* 0x00000004270472a4 */ /* 0x000fe4000f8e02ff */
[----:B------:R-:W-:Y:S02]  /*5220*/  @UP1 USHF.R.U32.HI UR9, URZ, UR23, UR5 ;  /* 0x00000017ff091299 */ /* 0x000fe40008011605 */
[----:B------:R-:W-:Y:S02]  /*5230*/  USEL UR5, UR15, UR6, !UP0 ;  /* 0x000000060f057287 */ /* 0x000fe4000c000000 */
[----:B------:R-:W-:Y:S02]  /*5240*/  UIMAD UR6, UR39, UR9, URZ ;  /* 0x00000009270672a4 */ /* 0x000fe4000f8e02ff */
[----:B------:R-:W-:Y:S03]  /*5250*/  UISETP.GE.AND UP0, UPT, UR8, UR4, UPT ;  /* 0x000000040800728c */ /* 0x000fe6000bf06270 */
[----:B------:R-:W-:Y:S01]  /*5260*/  UMOV UR4, UR11 ;  /* 0x0000000b00047c82 */ /* 0x000fe20008000000 */
[----:B------:R-:W-:Y:S02]  /*5270*/  UISETP.GE.OR UP0, UPT, UR5, UR6, UP0 ;  /* 0x000000060500728c */ /* 0x000fe40008706670 */
[----:B------:R-:W-:Y:S02]  /*5280*/  USHF.R.U32.HI UR4, URZ, UR23, UR4 ;  /* 0x00000017ff047299 */ /* 0x000fe40008011604 */
[----:B------:R-:W-:Y:S02]  /*5290*/  UIMAD.WIDE.U32 UR6, UR5, UR22, URZ ;  /* 0x00000016050672a5 */ /* 0x000fe4000f8e00ff */
[----:B------:R-:W-:Y:S04]  /*52a0*/  USEL UR10, UR8, UR4, !UP1 ;  /* 0x00000004080a7287 */ /* 0x000fe8000c800000 */
[----:B------:R-:W-:Y:S01]  /*52b0*/  UIADD3 UR11, UPT, UPT, -UR10, URZ, URZ ;  /* 0x000000ff0a0b7290 */ /* 0x000fe2000fffe1ff */
[----:B------:R-:W-:Y:S01]  /*52c0*/  @!UP0 UMOV UR4, UR7 ;  /* 0x0000000700048c82 */ /* 0x000fe20008000000 */
[----:B------:R-:W-:Y:S02]  /*52d0*/  UIADD3 UR7, UPT, UPT, -UR8, URZ, URZ ;  /* 0x000000ff08077290 */ /* 0x000fe4000fffe1ff */
[----:B------:R-:W-:Y:S02]  /*52e0*/  @!UP0 USHF.R.U32.HI UR4, URZ, UR23, UR4 ;  /* 0x00000017ff048299 */ /* 0x000fe40008011604 */
[----:B------:R-:W-:Y:S02]  /*52f0*/  UIMAD UR6, UR39, UR11, UR8 ;  /* 0x0000000b270672a4 */ /* 0x000fe4000f8e0208 */
[----:B------:R-:W-:Y:S02]  /*5300*/  @!UP0 USEL UR4, UR5, UR4, !UP1 ;  /* 0x0000000405048287 */ /* 0x000fe4000c800000 */
[----:B------:R-:W-:Y:S02]  /*5310*/  UISETP.NE.AND UP1, UPT, UR19, URZ, UPT ;  /* 0x000000ff1300728c */ /* 0x000fe4000bf25270 */
[----:B------:R-:W-:Y:S02]  /*5320*/  @!UP0 UIMAD UR6, UR9, UR6, UR4 ;  /* 0x00000006090682a4 */ /* 0x000fe4000f8e0204 */
[----:B------:R-:W-:Y:S02]  /*5330*/  @!UP0 UIADD3 UR9, UPT, UPT, UR10, -UR4, URZ ;  /* 0x800000040a098290 */ /* 0x000fe4000fffe0ff */
[----:B------:R-:W-:Y:S02]  /*5340*/  UIADD3 UR4, UPT, UPT, -UR5, URZ, URZ ;  /* 0x000000ff05047290 */ /* 0x000fe4000fffe1ff */
[----:B------:R-:W-:Y:S03]  /*5350*/  @!UP0 UIMAD UR8, UR9, UR39, UR5 ;  /* 0x00000027090882a4 */ /* 0x000fe6000f8e0205 */
[----:B------:R-:W-:Y:S01]  /*5360*/  @!UP0 UMOV UR5, UR6 ;  /* 0x0000000600058c82 */ /* 0x000fe20008000000 */
[----:B------:R-:W-:Y:S02]  /*5370*/  UIMAD UR6, UR30, UR4, UR15 ;  /* 0x000000041e0672a4 */ /* 0x000fe4000f8e020f */
[----:B------:R-:W-:Y:S02]  /*5380*/  UIMAD UR4, UR42, UR7, UR14 ;  /* 0x000000072a0472a4 */ /* 0x000fe4000f8e020e */
[----:B------:R-:W-:Y:S02]  /*5390*/  UIMAD UR15, UR5, UR30, UR6 ;  /* 0x0000001e050f72a4 */ /* 0x000fe4000f8e0206 */
[----:B------:R-:W-:Y:S11]  /*53a0*/  UIMAD UR14, UR8, UR42, UR4 ;  /* 0x0000002a080e72a4 */ /* 0x000ff6000f8e0204 */
[----:B------:R-:W-:Y:S01]  /*53b0*/  @!UPT UIADD3 URZ, UPT, UPT, URZ, URZ, URZ ;  /* 0x000000fffffff290 */ /* 0x000fe2000fffe0ff */
.L_x_94:
[----:B------:R-:W1:Y:S01]  /*53c0*/  @!UP3 LDCU.128 UR8, c[0x0][0xb10] ;  /* 0x00016200ff08b7ac */ /* 0x000e620008000c00 */
[----:B------:R-:W-:Y:S04]  /*53d0*/  ISETP.NE.U32.AND P1, PT, RZ, UR34, PT ;  /* 0x00000022ff007c0c */ /* 0x000fe8000bf25070 */
[----:B------:R-:W-:Y:S01]  /*53e0*/  ISETP.NE.AND.EX P1, PT, RZ, UR35, PT, P1 ;  /* 0x00000023ff007c0c */ /* 0x000fe2000bf25310 */
[----:B------:R-:W2:Y:S01]  /*53f0*/  @!UP3 LDCU UR5, c[0x0][0xb0c] ;  /* 0x00016180ff05b7ac */ /* 0x000ea20008000800 */
[----:B------:R-:W-:Y:S02]  /*5400*/  USHF.L.U32 UR26, UR20, 0x6, URZ ;  /* 0x00000006141a7899 */ /* 0x000fe400080006ff */
[----:B-1----:R-:W-:Y:S07]  /*5410*/  UIMAD.WIDE.U32 UR6, UR15, UR8, URZ ;  /* 0x000000080f0672a5 */ /* 0x002fee000f8e00ff */
[----:B------:R-:W-:Y:S01]  /*5420*/  @!UP3 UMOV UR4, UR7 ;  /* 0x000000070004bc82 */ /* 0x000fe20008000000 */
[----:B--2---:R-:W-:Y:S02]  /*5430*/  @!UP3 UISETP.NE.AND UP0, UPT, UR5, 0x1, UPT ;  /* 0x000000010500b88c */ /* 0x004fe4000bf05270 */
[----:B------:R-:W-:Y:S02]  /*5440*/  @!UP3 USHF.R.U32.HI UR4, URZ, UR9, UR4 ;  /* 0x00000009ff04b299 */ /* 0x000fe40008011604 */
[----:B------:R-:W-:Y:S02]  /*5450*/  UIMAD.WIDE.U32 UR6, UR14, UR11, URZ ;  /* 0x0000000b0e0672a5 */ /* 0x000fe4000f8e00ff */
[----:B------:R-:W-:Y:S02]  /*5460*/  @!UP3 USEL UR8, UR15, UR4, !UP0 ;  /* 0x000000040f08b287 */ /* 0x000fe4000c000000 */
[----:B------:R-:W-:Y:S03]  /*5470*/  @!UP3 UISETP.NE.AND UP0, UPT, UR10, 0x1, UPT ;  /* 0x000000010a00b88c */ /* 0x000fe6000bf05270 */
[----:B------:R-:W-:Y:S02]  /*5480*/  @!UP3 UMOV UR6, UR7 ;  /* 0x000000070006bc82 */ /* 0x000fe40008000000 */
[----:B------:R-:W1:Y:S02]  /*5490*/  @!UP3 LDCU UR4, c[0x0][0xb20] ;  /* 0x00016400ff04b7ac */ /* 0x000e640008000800 */
[----:B-1----:R-:W-:Y:S04]  /*54a0*/  @!UP3 USHF.R.U32.HI UR6, URZ, UR4, UR6 ;  /* 0x00000004ff06b299 */ /* 0x002fe80008011606 */
[----:B------:R-:W-:Y:S04]  /*54b0*/  @!UP3 USEL UR6, UR14, UR6, !UP0 ;  /* 0x000000060e06b287 */ /* 0x000fe8000c000000 */
[----:B------:R-:W-:Y:S02]  /*54c0*/  @!UP3 UIADD3 UR4, UPT, UPT, -UR8, UR6, URZ ;  /* 0x000000060804b290 */ /* 0x000fe4000fffe1ff */
[----:B------:R-:W-:Y:S02]  /*54d0*/  @!UP3 UIADD3 UR6, UPT, UPT, UR8, -UR6, URZ ;  /* 0x800000060806b290 */ /* 0x000fe4000fffe0ff */
[----:B------:R-:W-:Y:S02]  /*54e0*/  @!UP3 UIMAD UR15, UR4, UR5, UR15 ;  /* 0x00000005040fb2a4 */ /* 0x000fe4000f8e020f */
[----:B------:R-:W-:Y:S01]  /*54f0*/  @!UP3 UIMAD UR14, UR6, UR10, UR14 ;  /* 0x0000000a060eb2a4 */ /* 0x000fe2000f8e020e */
[----:B------:R-:W-:Y:S11]  /*5500*/  BRA.U UP4, `(.L_x_95) ;  /* 0x0000000104107547 */ /* 0x000ff6000b800000 */
[----:B------:R-:W-:Y:S04]  /*5510*/  MOV R2, UR53 ;  /* 0x0000003500027c02 */ /* 0x000fe80008000f00 */
[----:B------:R-:W-:Y:S04]  /*5520*/  SHF.L.U32 R2, R2, 0x1f, RZ ;  /* 0x0000001f02027819 */ /* 0x000fe800000006ff */
[----:B------:R-:W1:Y:S02]  /*5530*/  SYNCS.PHASECHK.TRANS64.TRYWAIT P2, [UR31+0x148], R2 ;  /* 0x00014802ff0075a7 */ /* 0x000e64000804111f */
[----:B-1----:R-:W-:Y:S05]  /*5540*/  @!P2 BRA `(.L_x_96) ;  /* 0x0000003c0070a947 */ /* 0x002fea0003800000 */
.L_x_95:
[----:B------:R-:W-:Y:S05]  /*5550*/  BRA.U !UP6, `(.L_x_97) ;  /* 0x000000010e387547 */ /* 0x000fea000b800000 */
[----:B------:R-:W-:Y:S01]  /*5560*/  UPLOP3.LUT UP1, UPT, UPT, UPT, UP5, 0x80, 0x8 ;  /* 0x000000000008789c */ /* 0x000fe20003f2f050 */
[----:B-1----:R-:W-:Y:S01]  /*5570*/  HFMA2 R0, -RZ, RZ, 0, 5.9604644775390625e-08 ;  /* 0x00000001ff007431 */ /* 0x002fe200000001ff */
[----:B------:R-:W1:Y:S01]  /*5580*/  LDCU.64 UR8, c[0x0][0x358] ;  /* 0x00006b00ff0877ac */ /* 0x000e620008000a00 */
[----:B------:R-:W-:Y:S03]  /*5590*/  IMAD.MOV.U32 R45, RZ, RZ, 0x1 ;  /* 0x00000001ff2d7424 */ /* 0x000fe600078e00ff */
[----:B------:R-:W-:Y:S05]  /*55a0*/  PLOP3.LUT P2, PT, PT, PT, UP1, 0x80, 0x8 ;  /* 0x000000000008781c */ /* 0x000fea0003f4f018 */
[----:B------:R-:W2:Y:S01]  /*55b0*/  @UP1 LDCU.64 UR4, c[0x0][0x888] ;  /* 0x00011100ff0417ac */ /* 0x000ea20008000a00 */
[----:B------:R-:W-:Y:S07]  /*55c0*/  @UP1 UIMAD UR6, UR46, UR34, URZ ;  /* 0x000000222e0612a4 */ /* 0x000fee000f8e02ff */
[----:B------:R-:W-:Y:S01]  /*55d0*/  @!P2 PRMT R45, R0, 0x7610, R45 ;  /* 0x00007610002da816 */ /* 0x000fe2000000002d */
[----:B--2---:R-:W-:Y:S06]  /*55e0*/  @UP1 UIMAD.WIDE UR4, UR6, 0x4, UR4 ;  /* 0x00000004060418a5 */ /* 0x004fec000f8e0204 */
[----:B-----5:R-:W-:Y:S01]  /*55f0*/  IMAD.U32 R26, RZ, RZ, UR4 ;  /* 0x00000004ff1a7e24 */ /* 0x020fe2000f8e00ff */
[----:B------:R-:W-:Y:S04]  /*5600*/  MOV R27, UR5 ;  /* 0x00000005001b7c02 */ /* 0x000fe80008000f00 */
[----:B------:R-:W2:Y:S01]  /*5610*/  @!UP1 LDCU UR4, c[0x0][0x880] ;  /* 0x00011000ff0497ac */ /* 0x000ea20008000800 */
[----:B-1----:R4:W5:Y:S02]  /*5620*/  @P2 LDG.E R26, desc[UR8][R26.64] ;  /* 0x000000081a1a2981 */ /* 0x002964000c1e1900 */
[----:B--2-4-:R-:W-:Y:S07]  /*5630*/  @!P2 IMAD.U32 R26, RZ, RZ, UR4 ;  /* 0x00000004ff1aae24 */ /* 0x014fee000f8e00ff */
.L_x_97:
[----:B-----5:R-:W-:Y:S01]  /*5640*/  @!P1 FSETP.EQ.AND P3, PT, R26, RZ, PT ;  /* 0x000000ff1a00920b */ /* 0x020fe20003f62000 */
[----:B------:R-:W-:Y:S01]  /*5650*/  @!UPT UIADD3 URZ, UPT, UPT, URZ, URZ, URZ ;  /* 0x000000fffffff290 */ /* 0x000fe2000fffe0ff */
[----:B------:R-:W-:Y:S11]  /*5660*/  @!P1 BRA `(.L_x_98) ;  /* 0x0000000000149947 */ /* 0x000ff60003800000 */
[----:B------:R-:W-:Y:S02]  /*5670*/  LOP3.LUT P1, RZ, R45, 0xff, RZ, 0xc0, !PT ;  /* 0x000000ff2dff7812 */ /* 0x000fe4000782c0ff */
[----:B------:R-:W-:Y:S04]  /*5680*/  PLOP3.LUT P3, PT, PT, PT, UP1, 0x80, 0x8 ;  /* 0x000000000008781c */ /* 0x000fe80003f6f018 */
[----:B------:R-:W-:Y:S07]  /*5690*/  PLOP3.LUT P3, PT, P3, PT, PT, 0x8, 0x80 ;  /* 0x000000000080781c */ /* 0x000fee0001f6e170 */
[----:B------:R-:W-:Y:S11]  /*56a0*/  @P1 FSETP.EQ.AND P3, PT, R26, RZ, PT ;  /* 0x000000ff1a00120b */ /* 0x000ff60003f62000 */
[----:B------:R-:W-:Y:S02]  /*56b0*/  @!UPT UIADD3 URZ, UPT, UPT, URZ, URZ, URZ ;  /* 0x000000fffffff290 */ /* 0x000fe4000fffe0ff */
.L_x_98:
[----:B------:R-:W-:Y:S01]  /*56c0*/  ULEA UR7, UR32, UR31, 0x3 ;  /* 0x0000001f20077291 */ /* 0x000fe2000f8e18ff */
[----:B-1----:R-:W-:Y:S01]  /*56d0*/  SHF.L.U32 R2, R9, 0x1f, RZ ;  /* 0x0000001f09027819 */ /* 0x002fe200000006ff */
[----:B------:R-:W-:Y:S02]  /*56e0*/  USHF.L.U32 UR27, UR44, 0x6, URZ ;  /* 0x000000062c1b7899 */ /* 0x000fe400080006ff */
[----:B------:R-:W-:Y:S02]  /*56f0*/  UISETP.NE.AND UP0, UPT, UR48, 0x1, UPT ;  /* 0x000000013000788c */ /* 0x000fe4000bf05270 */
[----:B------:R-:W-:Y:S01]  /*5700*/  UIMAD.WIDE.U32 UR4, UR27, UR49, URZ ;  /* 0x000000311b0472a5 */ /* 0x000fe2000f8e00ff */
[----:B------:R-:W-:Y:S02]  /*5710*/  ELECT P2, URZ, PT ;  /* 0x0000000000ff782f */ /* 0x000fe40003840000 */
[----:B------:R-:W1:Y:S02]  /*5720*/  SYNCS.PHASECHK.TRANS64.TRYWAIT P1, [UR7+0x128], R2 ;  /* 0x00012802ff0075a7 */ /* 0x000e640008021107 */
[----:B------:R-:W-:Y:S02]  /*5730*/  PLOP3.LUT P2, PT, P3, P2, PT, 0xf2, 0x2f ;  /* 0x00000000002f781c */ /* 0x000fe40001f45e72 */
[----:B------:R-:W-:Y:S02]  /*5740*/  UMOV UR4, UR5 ;  /* 0x0000000500047c82 */ /* 0x000fe40008000000 */
[----:B------:R-:W-:Y:S04]  /*5750*/  USHF.R.U32.HI UR4, URZ, UR50, UR4 ;  /* 0x00000032ff047299 */ /* 0x000fe80008011604 */
[----:B------:R-:W-:Y:S02]  /*5760*/  USEL UR28, UR27, UR4, !UP0 ;  /* 0x000000041b1c7287 */ /* 0x000fe4000c000000 */
[----:B------:R-:W-:Y:S02]  /*5770*/  UISETP.NE.AND UP0, UPT, UR51, 0x1, UPT ;  /* 0x000000013300788c */ /* 0x000fe4000bf05270 */
[----:B---3--:R-:W-:Y:S07]  /*5780*/  UIMAD.WIDE.U32 UR4, UR28, UR36, URZ ;  /* 0x000000241c0472a5 */ /* 0x008fee000f8e00ff */
[----:B------:R-:W-:Y:S02]  /*5790*/  UMOV UR4, UR5 ;  /* 0x0000000500047c82 */ /* 0x000fe40008000000 */
[----:B------:R-:W-:Y:S04]  /*57a0*/  USHF.R.U32.HI UR4, URZ, UR37, UR4 ;  /* 0x00000025ff047299 */ /* 0x000fe80008011604 */
[----:B------:R-:W-:Y:S02]  /*57b0*/  USEL UR29, UR28, UR4, !UP0 ;  /* 0x000000041c1d7287 */ /* 0x000fe4000c000000 */
[----:B------:R-:W-:Y:S02]  /*57c0*/  UIADD3 UR4, UPT, UPT, -UR28, URZ, URZ ;  /* 0x000000ff1c047290 */ /* 0x000fe4000fffe1ff */
[----:B------:R-:W-:Y:S02]  /*57d0*/  UIADD3 UR5, UPT, UPT, -UR29, URZ, URZ ;  /* 0x000000ff1d057290 */ /* 0x000fe4000fffe1ff */
[----:B------:R-:W-:Y:S02]  /*57e0*/  UIMAD UR27, UR48, UR4, UR27 ;  /* 0x00000004301b72a4 */ /* 0x000fe4000f8e021b */
[----:B------:R-:W-:Y:S01]  /*57f0*/  UIMAD UR28, UR51, UR5, UR28 ;  /* 0x00000005331c72a4 */ /* 0x000fe2000f8e021c */
[----:B-1----:R-:W-:Y:S11]  /*5800*/  @!P1 BRA `(.L_x_99) ;  /* 0x0000003800d89947 */ /* 0x002ff60003800000 */
.L_x_195:
[----:B------:R-:W2:Y:S01]  /*5810*/  S2UR UR18, SR_CgaCtaId ;  /* 0x00000000001279c3 */ /* 0x000ea20000008800 */
[----:B------:R-:W-:Y:S01]  /*5820*/  VOTEU.ALL UP0, P2 ;  /* 0x0000000000ff7886 */ /* 0x000fe20001000000 */
[----:B-1----:R-:W-:Y:S01]  /*5830*/  @!P2 IADD3 R2, P1, PT, R10, 0x580, RZ ;  /* 0x000005800a02a810 */ /* 0x002fe20007f3e0ff */
[----:B------:R-:W-:Y:S01]  /*5840*/  UIADD3 UR25, UPT, UPT, UR7, 0x110, URZ ;  /* 0x0000011007197890 */ /* 0x000fe2000fffe0ff */
[----:B------:R-:W-:Y:S01]  /*5850*/  @P0 SHF.R.U32.HI R4, RZ, 0x10, R5 ;  /* 0x00000010ff040819 */ /* 0x000fe20000011605 */
[----:B------:R-:W-:Y:S01]  /*5860*/  UMOV UR11, UR27 ;  /* 0x0000001b000b7c82 */ /* 0x000fe20008000000 */
[----:B------:R-:W-:Y:S01]  /*5870*/  @!UP0 ULEA UR4, UR32, UR31, 0xc ;  /* 0x0000001f20048291 */ /* 0x000fe2000f8e60ff */
[----:B------:R-:W-:Y:S01]  /*5880*/  @!P2 IMAD.X R0, RZ, RZ, R11, P1 ;  /* 0x000000ffff00a224 */ /* 0x000fe200008e060b */
[----:B------:R-:W-:Y:S01]  /*5890*/  @!UP0 UPRMT UR5, URZ, 0x40, URZ ;  /* 0x00000040ff058896 */ /* 0x000fe200080000ff */
[----:B------:R-:W-:Y:S01]  /*58a0*/  @P0 R2UR UR46, R4 ;  /* 0x00000000042e02ca */ /* 0x000fe200000e0000 */
[----:B------:R-:W-:Y:S02]  /*58b0*/  @!UP0 UIADD3 UR24, UPT, UPT, UR4, 0x200, URZ ;  /* 0x0000020004188890 */ /* 0x000fe4000fffe0ff */
[----:B------:R-:W-:Y:S02]  /*58c0*/  @!UP0 UIADD3 UR8, UPT, UPT, UR4, 0xa00, URZ ;  /* 0x00000a0004088890 */ /* 0x000fe4000fffe0ff */
[----:B------:R-:W-:Y:S02]  /*58d0*/  UIADD3 UR4, UPT, UPT, UR32, 0x1, URZ ;  /* 0x0000000120047890 */ /* 0x000fe4000fffe0ff */
[----:B------:R-:W-:Y:S02]  /*58e0*/  @!UP0 UIADD3 UR10, UPT, UPT, UR26, 0x20, URZ ;  /* 0x000000201a0a8890 */ /* 0x000fe4000fffe0ff */
[----:B------:R-:W-:Y:S01]  /*58f0*/  @!UP0 UPRMT UR16, UR5, 0x5410, URZ ;  /* 0x0000541005108896 */ /* 0x000fe200080000ff */
[----:B------:R-:W-:Y:S01]  /*5900*/  @!P2 R2UR UR5, R2 ;  /* 0x000000000205a2ca */ /* 0x000fe200000e0000 */
[----:B------:R-:W-:Y:S01]  /*5910*/  UISETP.NE.AND UP0, UPT, UR4, 0x3, UPT ;  /* 0x000000030400788c */ /* 0x000fe2000bf05270 */
[----:B------:R-:W-:Y:S01]  /*5920*/  UMOV UR12, UR28 ;  /* 0x0000001c000c7c82 */ /* 0x000fe20008000000 */
[----:B------:R-:W-:Y:S02]  /*5930*/  UMOV UR13, UR29 ;  /* 0x0000001d000d7c82 */ /* 0x000fe40008000000 */
[----:B------:R-:W-:Y:S01]  /*5940*/  USEL UR6, UR4, URZ, UP0 ;  /* 0x000000ff04067287 */ /* 0x000fe20008000000 */
[----:B------:R-:W-:Y:S01]  /*5950*/  @!P2 R2UR UR4, R0 ;  /* 0x000000000004a2ca */ /* 0x000fe200000e0000 */
[----:B------:R-:W-:Y:S01]  /*5960*/  USEL UR17, URZ, 0x1, UP0 ;  /* 0x00000001ff117887 */ /* 0x000fe20008000000 */
[----:B------:R-:W-:Y:S01]  /*5970*/  @!P2 IMAD.MOV.U32 R0, RZ, RZ, 0x1000 ;  /* 0x00001000ff00a424 */ /* 0x000fe200078e00ff */
[----:B------:R-:W-:Y:S01]  /*5980*/  VOTEU.ALL UP0, P2 ;  /* 0x0000000000ff7886 */ /* 0x000fe20001000000 */
[----:B------:R-:W-:Y:S03]  /*5990*/  UMOV UR9, UR25 ;  /* 0x0000001900097c82 */ /* 0x000fe60008000000 */
[----:B------:R-:W-:Y:S01]  /*59a0*/  IMAD.U32 R12, RZ, RZ, UR5 ;  /* 0x00000005ff0c7e24 */ /* 0x000fe2000f8e00ff */
[----:B------:R-:W-:Y:S04]  /*59b0*/  LOP3.LUT R9, R9, UR17, RZ, 0x3c, !PT ;  /* 0x0000001109097c12 */ /* 0x000fe8000f8e3cff */
[----:B------:R-:W-:Y:S01]  /*59c0*/  SHF.L.U32 R2, R9, 0x1f, RZ ;  /* 0x0000001f09027819 */ /* 0x000fe200000006ff */
[----:B------:R-:W-:Y:S01]  /*59d0*/  IMAD.U32 R13, RZ, RZ, UR4 ;  /* 0x00000004ff0d7e24 */ /* 0x000fe2000f8e00ff */
[----:B------:R-:W-:Y:S04]  /*59e0*/  @!P2 R2UR UR4, R12 ;  /* 0x000000000c04a2ca */ /* 0x000fe800000e0000 */
[----:B------:R-:W-:Y:S11]  /*59f0*/  @!P2 R2UR UR5, R13 ;  /* 0x000000000d05a2ca */ /* 0x000ff600000e0000 */
[----:B------:R-:W-:Y:S02]  /*5a00*/  @!UPT UIADD3 URZ, UPT, UPT, URZ, URZ, URZ ;  /* 0x000000fffffff290 */ /* 0x000fe4000fffe0ff */
[----:B------:R-:W-:Y:S01]  /*5a10*/  @!UP0 UTMALDG.4D.IM2COL [UR24], [UR4], UR16 ;  /* 0x00000018040083b4 */ /* 0x000fe20008058010 */
[----:B------:R-:W-:Y:S05]  /*5a20*/  VOTEU.ALL UP0, P2 ;  /* 0x0000000000ff7886 */ /* 0x000fea0001000000 */
[----:B------:R2:W-:Y:S01]  /*5a30*/  @!UP0 UTMALDG.4D.IM2COL [UR8], [UR4], UR16 ;  /* 0x00000008040083b4 */ /* 0x0005e20008058010 */
[----:B------:R1:W-:Y:S01]  /*5a40*/  @!P2 SYNCS.ARRIVE.TRANS64.RED.A0TR RZ, [UR7+0x110], R0 ;  /* 0x00011000ffffa9a7 */ /* 0x0003e20008300407 */
[----:B--2---:R-:W-:Y:S02]  /*5a50*/  UPRMT UR4, UR18, 0x654, UR25 ;  /* 0x0000065412047896 */ /* 0x004fe40008000019 */
[----:B------:R-:W-:Y:S07]  /*5a60*/  ULEA UR5, UR6, UR31, 0x3 ;  /* 0x0000001f06057291 */ /* 0x000fee000f8e18ff */
[----:B------:R-:W-:Y:S02]  /*5a70*/  SYNCS.ARRIVE.TRANS64.RED.A1T0 RZ, [UR4], RZ ;  /* 0x000000ffffff79a7 */ /* 0x000fe40008100404 */
[----:B------:R-:W2:Y:S02]  /*5a80*/  SYNCS.PHASECHK.TRANS64.TRYWAIT P1, [UR5+0x128], R2 ;  /* 0x00012802ff0075a7 */ /* 0x000ea40008021105 */
[----:B-12---:R-:W-:Y:S05]  /*5a90*/  @!P1 BRA `(.L_x_100) ;  /* 0x00000038004c9947 */ /* 0x006fea0003800000 */
.L_x_197:
[----:B------:R-:W-:Y:S01]  /*5aa0*/  UIADD3 UR17, UPT, UPT, UR5, 0x110, URZ ;  /* 0x0000011005117890 */ /* 0x000fe2000fffe0ff */
[----:B------:R-:W2:Y:S01]  /*5ab0*/  S2UR UR56, SR_CgaCtaId ;  /* 0x00000000003879c3 */ /* 0x000ea20000008800 */
[----:B------:R-:W-:Y:S01]  /*5ac0*/  UPLOP3.LUT UP4, UPT, UPT, UPT, UPT, 0x80, 0x8 ;  /* 0x000000000008789c */ /* 0x000fe20003f8f070 */
[----:B-1----:R-:W-:Y:S01]  /*5ad0*/  @!P2 IADD3 R2, P0, PT, R10, 0x580, RZ ;  /* 0x000005800a02a810 */ /* 0x002fe20007f1e0ff */
[----:B------:R-:W-:Y:S01]  /*5ae0*/  UMOV UR19, UR27 ;  /* 0x0000001b00137c82 */ /* 0x000fe20008000000 */
[----:B------:R-:W-:Y:S01]  /*5af0*/  UMOV UR20, UR28 ;  /* 0x0000001c00147c82 */ /* 0x000fe20008000000 */
[----:B------:R-:W-:Y:S01]  /*5b00*/  UMOV UR21, UR29 ;  /* 0x0000001d00157c82 */ /* 0x000fe20008000000 */
[----:B------:R-:W-:Y:S01]  /*5b10*/  UMOV UR11, UR27 ;  /* 0x0000001b000b7c82 */ /* 0x000fe20008000000 */
[----:B------:R-:W-:Y:S01]  /*5b20*/  UMOV UR12, UR28 ;  /* 0x0000001c000c7c82 */ /* 0x000fe20008000000 */
[----:B------:R-:W-:Y:S01]  /*5b30*/  UMOV UR13, UR29 ;  /* 0x0000001d000d7c82 */ /* 0x000fe20008000000 */
[----:B------:R-:W-:Y:S01]  /*5b40*/  UMOV UR9, UR17 ;  /* 0x0000001100097c82 */ /* 0x000fe20008000000 */
[----:B------:R-:W-:Y:S01]  /*5b50*/  VOTEU.ALL UP0, P2 ;  /* 0x0000000000ff7886 */ /* 0x000fe20001000000 */
[----:B------:R-:W-:Y:S01]  /*5b60*/  @!P2 IMAD.X R0, RZ, RZ, R11, P0 ;  /* 0x000000ffff00a224 */ /* 0x000fe200000e060b */
[----:B------:R-:W-:Y:S02]  /*5b70*/  R2UR UR55, R49 ;  /* 0x00000000313772ca */ /* 0x000fe400000e0000 */
[----:B------:R-:W-:Y:S01]  /*5b80*/  R2UR UR44, R50 ;  /* 0x00000000322c72ca */ /* 0x000fe200000e0000 */
[----:B------:R-:W-:Y:S01]  /*5b90*/  @!UP0 ULEA UR4, UR6, UR31, 0xc ;  /* 0x0000001f06048291 */ /* 0x000fe2000f8e60ff */
[----:B------:R-:W-:Y:S01]  /*5ba0*/  LOP3.LUT R8, R8, 0x1, RZ, 0x3c, !PT ;  /* 0x0000000108087812 */ /* 0x000fe200078e3cff */
[----:B------:R-:W-:Y:S02]  /*5bb0*/  @!UP0 UPRMT UR7, URZ, 0x40, URZ ;  /* 0x00000040ff078896 */ /* 0x000fe400080000ff */
[----:B------:R-:W-:Y:S02]  /*5bc0*/  @!UP0 UIADD3 UR16, UPT, UPT, UR4, 0x200, URZ ;  /* 0x0000020004108890 */ /* 0x000fe4000fffe0ff */
[----:B------:R-:W-:Y:S02]  /*5bd0*/  @!UP0 UIADD3 UR8, UPT, UPT, UR4, 0xa00, URZ ;  /* 0x00000a0004088890 */ /* 0x000fe4000fffe0ff */
[----:B------:R-:W-:Y:S01]  /*5be0*/  UIADD3 UR4, UPT, UPT, UR6, 0x1, URZ ;  /* 0x0000000106047890 */ /* 0x000fe2000fffe0ff */
[----:B------:R-:W-:Y:S01]  /*5bf0*/  @!P2 R2UR UR6, R2 ;  /* 0x000000000206a2ca */ /* 0x000fe200000e0000 */
[----:B------:R-:W-:Y:S02]  /*5c00*/  @!UP0 UIADD3 UR18, UPT, UPT, UR26, 0x10, URZ ;  /* 0x000000101a128890 */ /* 0x000fe4000fffe0ff */
[----:B------:R-:W-:Y:S02]  /*5c10*/  @!UP0 UIADD3 UR10, UPT, UPT, UR26, 0x30, URZ ;  /* 0x000000301a0a8890 */ /* 0x000fe4000fffe0ff */
[----:B------:R-:W-:Y:S02]  /*5c20*/  @!UP0 UPRMT UR24, UR7, 0x5410, URZ ;  /* 0x0000541007188896 */ /* 0x000fe400080000ff */
[----:B------:R-:W-:Y:S02]  /*5c30*/  UISETP.NE.AND UP0, UPT, UR4, 0x3, UPT ;  /* 0x000000030400788c */ /* 0x000fe4000bf05270 */
[----:B------:R-:W-:Y:S02]  /*5c40*/  UIADD3 UR44, UPT, UPT, UR15, UR44, URZ ;  /* 0x0000002c0f2c7290 */ /* 0x000fe4000fffe0ff */
[----:B------:R-:W-:Y:S01]  /*5c50*/  USEL UR32, UR4, URZ, UP0 ;  /* 0x000000ff04207287 */ /* 0x000fe20008000000 */
[----:B------:R-:W-:Y:S01]  /*5c60*/  @!P2 R2UR UR4, R0 ;  /* 0x000000000004a2ca */ /* 0x000fe200000e0000 */
[----:B------:R-:W-:Y:S01]  /*5c70*/  IMAD.U32 R4, RZ, RZ, UR6 ;  /* 0x00000006ff047e24 */ /* 0x000fe2000f8e00ff */
[----:B------:R-:W-:Y:S02]  /*5c80*/  USEL UR25, URZ, 0x1, UP0 ;  /* 0x00000001ff197887 */ /* 0x000fe40008000000 */
[----:B------:R-:W-:Y:S02]  /*5c90*/  VOTEU.ALL UP0, P2 ;  /* 0x0000000000ff7886 */ /* 0x000fe40001000000 */
[----:B------:R-:W-:Y:S02]  /*5ca0*/  @!P2 R2UR UR6, R4 ;  /* 0x000000000406a2ca */ /* 0x000fe400000e0000 */
[----:B------:R-:W-:Y:S05]  /*5cb0*/  LOP3.LUT R9, R9, UR25, RZ, 0x3c, !PT ;  /* 0x0000001909097c12 */ /* 0x000fea000f8e3cff */
[----:B------:R-:W-:Y:S01]  /*5cc0*/  IMAD.U32 R5, RZ, RZ, UR4 ;  /* 0x00000004ff057e24 */ /* 0x000fe2000f8e00ff */
[----:B--2---:R-:W-:Y:S04]  /*5cd0*/  UPRMT UR4, UR56, 0x654, UR17 ;  /* 0x0000065438047896 */ /* 0x004fe80008000011 */
[----:B------:R-:W-:Y:S11]  /*5ce0*/  @!P2 R2UR UR7, R5 ;  /* 0x000000000507a2ca */ /* 0x000ff600000e0000 */
[----:B------:R-:W-:Y:S02]  /*5cf0*/  @!UPT UIADD3 URZ, UPT, UPT, URZ, URZ, URZ ;  /* 0x000000fffffff290 */ /* 0x000fe4000fffe0ff */
[----:B------:R1:W-:Y:S01]  /*5d00*/  @!UP0 UTMALDG.4D.IM2COL [UR16], [UR6], UR24 ;  /* 0x00000010060083b4 */ /* 0x0003e20008058018 */
[----:B------:R-:W-:Y:S05]  /*5d10*/  VOTEU.ALL UP0, P2 ;  /* 0x0000000000ff7886 */ /* 0x000fea0001000000 */
[----:B------:R2:W-:Y:S01]  /*5d20*/  @!UP0 UTMALDG.4D.IM2COL [UR8], [UR6], UR24 ;  /* 0x00000008060083b4 */ /* 0x0005e20008058018 */
[----:B------:R2:W-:Y:S01]  /*5d30*/  @!P2 SYNCS.ARRIVE.TRANS64.RED.A0TR RZ, [UR5+0x110], R3 ;  /* 0x00011003ffffa9a7 */ /* 0x0005e20008300405 */
[----:B------:R-:W-:Y:S01]  /*5d40*/  SYNCS.ARRIVE.TRANS64.RED.A1T0 RZ, [UR4], RZ ;  /* 0x000000ffffff79a7 */ /* 0x000fe20008100404 */
[----:B-1----:R-:W-:Y:S01]  /*5d50*/  UIADD3 UR20, UPT, UPT, UR14, UR55, URZ ;  /* 0x000000370e147290 */ /* 0x002fe2000fffe0ff */
[----:B------:R-:W-:Y:S11]  /*5d60*/  BRA.U UP2, `(.L_x_101) ;  /* 0xfffffff102747547 */ /* 0x000ff6000b83ffff */
[----:B------:R-:W-:Y:S01]  /*5d70*/  UIADD3 UR31, UPT, UPT, UR31, 0x128, URZ ;  /* 0x000001281f1f7890 */ /* 0x000fe2000fffe0ff */
[----:B------:R-:W-:-:S03]  /*5d80*/  SHF.L.U32 R2, R9, 0x1f, RZ ;  /* 0x0000001f09027819 */ /* 0x000fc600000006ff */
[----:B------:R-:W-:-:S09]  /*5d90*/  ULEA UR4, UR32, UR31, 0x3 ;  /* 0x0000001f20047291 */ /* 0x000fd2000f8e18ff */
[----:B------:R-:W1:Y:S02]  /*5da0*/  SYNCS.PHASECHK.TRANS64.TRYWAIT P0, [UR4], R2 ;  /* 0x00000002ff0075a7 */ /* 0x000e640008001104 */
[----:B-1----:R-:W-:Y:S05]  /*5db0*/  @!P0 BRA `(.L_x_102) ;  /* 0x00000034009c8947 */ /* 0x002fea0003800000 */
.L_x_199:
[----:B------:R-:W-:-:S04]  /*5dc0*/  UIADD3 UR4, UPT, UPT, UR32, 0x1, URZ ;  /* 0x0000000120047890 */ /* 0x000fc8000fffe0ff */
[----:B------:R-:W-:-:S04]  /*5dd0*/  UISETP.NE.AND UP0, UPT, UR4, 0x3, UPT ;  /* 0x000000030400788c */ /* 0x000fc8000bf05270 */
[----:B--2---:R-:W-:Y:S02]  /*5de0*/  USEL UR6, URZ, 0x1, UP0 ;  /* 0x00000001ff067887 */ /* 0x004fe40008000000 */
[----:B------:R-:W-:-:S04]  /*5df0*/  USEL UR4, UR4, URZ, UP0 ;  /* 0x000000ff04047287 */ /* 0x000fc80008000000 */
[----:B------:R-:W-:Y:S01]  /*5e00*/  ULEA UR5, UR4, UR31, 0x3 ;  /* 0x0000001f04057291 */ /* 0x000fe2000f8e18ff */
[----:B------:R-:W-:-:S04]  /*5e10*/  LOP3.LUT R9, R9, UR6, RZ, 0x3c, !PT ;  /* 0x0000000609097c12 */ /* 0x000fc8000f8e3cff */
[----:B-1----:R-:W-:-:S04]  /*5e20*/  SHF.L.U32 R2, R9, 0x1f, RZ ;  /* 0x0000001f09027819 */ /* 0x002fc800000006ff */
[----:B------:R-:W1:Y:S02]  /*5e30*/  SYNCS.PHASECHK.TRANS64.TRYWAIT P0, [UR5], R2 ;  /* 0x00000002ff0075a7 */ /* 0x000e640008001105 */
[----:B-1----:R-:W-:Y:S05]  /*5e40*/  @!P0 BRA `(.L_x_103) ;  /* 0x0000003400908947 */ /* 0x002fea0003800000 */
.L_x_201:
[----:B------:R-:W-:-:S04]  /*5e50*/  UIADD3 UR4, UPT, UPT, UR4, 0x1, URZ ;  /* 0x0000000104047890 */ /* 0x000fc8000fffe0ff */
[----:B------:R-:W-:-:S04]  /*5e60*/  UISETP.NE.AND UP0, UPT, UR4, 0x3, UPT ;  /* 0x000000030400788c */ /* 0x000fc8000bf05270 */
[----:B------:R-:W-:Y:S02]  /*5e70*/  USEL UR5, URZ, 0x1, UP0 ;  /* 0x00000001ff057887 */ /* 0x000fe40008000000 */
[----:B------:R-:W-:-:S04]  /*5e80*/  USEL UR4, UR4, URZ, UP0 ;  /* 0x000000ff04047287 */ /* 0x000fc80008000000 */
[----:B------:R-:W-:Y:S01]  /*5e90*/  ULEA UR4, UR4, UR31, 0x3 ;  /* 0x0000001f04047291 */ /* 0x000fe2000f8e18ff */
[----:B-1----:R-:W-:-:S04]  /*5ea0*/  LOP3.LUT R2, R9, UR5, RZ, 0x3c, !PT ;  /* 0x0000000509027c12 */ /* 0x002fc8000f8e3cff */
[----:B------:R-:W-:Y:S01]  /*5eb0*/  SHF.L.U32 R2, R2, 0x1f, RZ ;  /* 0x0000001f02027819 */ /* 0x000fe200000006ff */
[----:B------:R-:W-:-:S07]  /*5ec0*/  IMAD.U32 R0, RZ, RZ, UR4 ;  /* 0x00000004ff007e24 */ /* 0x000fce000f8e00ff */
.L_x_104:
[----:B-1----:R1:W2:Y:S02]  /*5ed0*/  SYNCS.PHASECHK.TRANS64.TRYWAIT P0, [R0+URZ], R2 ;  /* 0x00000002000075a7 */ /* 0x0022a400080011ff */
[----:B--2---:R-:W-:Y:S05]  /*5ee0*/  @!P0 NANOSLEEP.SYNCS 0x989680 ;  /* 0x009896800000895d */ /* 0x004fea0003900000 */
[----:B------:R-:W2:Y:S02]  /*5ef0*/  @!P0 SYNCS.PHASECHK.TRANS64 P0, [R0+URZ], R2 ;  /* 0x00000002000085a7 */ /* 0x000ea400080010ff */
[----:B--2---:R-:W-:Y:S05]  /*5f00*/  @P0 EXIT ;  /* 0x000000000000094d */ /* 0x004fea0003800000 */
[----:B------:R-:W-:Y:S05]  /*5f10*/  BRA `(.L_x_104) ;  /* 0xfffffffc00ec7947 */ /* 0x000fea000383ffff */
.L_x_92:
[----:B------:R-:W-:-:S06]  /*5f20*/  UISETP.GE.AND UP0, UPT, UR18, 0x4, UPT ;  /* 0x000000041200788c */ /* 0x000fcc000bf06270 */
[----:B------:R-:W-:-:S13]  /*5f30*/  PLOP3.LUT P0, PT, PT, PT, UP0, 0x80, 0x8 ;  /* 0x000000000008781c */ /* 0x000fda0003f0f008 */
[----:B-1----:R-:W-:Y:S05]  /*5f40*/  @!P0 EXIT ;  /* 0x000000000000894d */ /* 0x002fea0003800000 */
[----:B------:R-:W1:Y:S08]  /*5f50*/  S2UR UR4, SR_CgaCtaId ;  /* 0x00000000000479c3 */ /* 0x000e700000008800 */
[----:B------:R-:W-:Y:S01]  /*5f60*/  BAR.SYNC.DEFER_BLOCKING 0x6, 0xa0 ;  /* 0x0182800000007b1d */ /* 0x000fe20000010000 */
[----:B------:R-:W-:Y:S01]  /*5f70*/  IMAD.SHL.U32 R44, R55, 0x10, RZ ;  /* 0x00000010372c7824 */ /* 0x000fe200078e00ff */
[----:B------:R-:W-:Y:S01]  /*5f80*/  CS2R R52, SRZ ;  /* 0x0000000000347805 */ /* 0x000fe2000001ff00 */
[----:B------:R-:W-:-:S02]  /*5f90*/  IMAD.SHL.U32 R0, R46, 0x200, RZ ;  /* 0x000002002e007824 */ /* 0x000fc400078e00ff */
[C---:B------:R-:W-:Y:S01]  /*5fa0*/  IMAD.SHL.U32 R4, R55.reuse, 0x2, RZ ;  /* 0x0000000237047824 */ /* 0x040fe200078e00ff */
[----:B------:R-:W-:Y:S02]  /*5fb0*/  UMOV UR45, 0x400 ;  /* 0x00000400002d7882 */ /* 0x000fe40000000000 */
[----:B------:R-:W2:Y:S01]  /*5fc0*/  LDC.64 R42, c[0x0][0x8b0] ;  /* 0x00022c00ff2a7b82 */ /* 0x000ea20000000a00 */
[C---:B------:R-:W-:Y:S01]  /*5fd0*/  LOP3.LUT R54, R44.reuse, 0x5b0, RZ, 0xc0, !PT ;  /* 0x000005b02c367812 */ /* 0x040fe200078ec0ff */
[----:B------:R-:W-:Y:S01]  /*5fe0*/  IMAD.U32 R23, R55, 0x10000, RZ ;  /* 0x0001000037177824 */ /* 0x000fe200078e00ff */
[----:B------:R-:W-:Y:S01]  /*5ff0*/  LOP3.LUT R5, R44, 0x40, RZ, 0xc0, !PT ;  /* 0x000000402c057812 */ /* 0x000fe200078ec0ff */
[----:B------:R-:W-:Y:S01]  /*6000*/  IMAD.MOV.U32 R22, RZ, RZ, RZ ;  /* 0x000000ffff167224 */ /* 0x000fe200078e00ff */
[----:B------:R-:W-:Y:S01]  /*6010*/  LOP3.LUT R54, R54, 0x200, R0, 0xf8, !PT ;  /* 0x0000020036367812 */ /* 0x000fe200078ef800 */
[----:B------:R-:W-:Y:S01]  /*6020*/  IMAD.SHL.U32 R0, R46, 0x200000, RZ ;  /* 0x002000002e007824 */ /* 0x000fe200078e00ff */
[----:B------:R-:W-:Y:S01]  /*6030*/  LOP3.LUT P0, RZ, R44, 0x40, RZ, 0xc0, !PT ;  /* 0x000000402cff7812 */ /* 0x000fe2000780c0ff */
[----:B------:R-:W3:Y:S01]  /*6040*/  LDC.64 R40, c[0x0][0x8a8] ;  /* 0x00022a00ff287b82 */ /* 0x000ee20000000a00 */
[----:B------:R-:W-:Y:S01]  /*6050*/  LOP3.LUT R4, R5, 0x8, R4, 0xf8, !PT ;  /* 0x0000000805047812 */ /* 0x000fe200078ef804 */
[----:B------:R-:W4:Y:S01]  /*6060*/  LDCU UR59, c[0x0][0x370] ;  /* 0x00006e00ff3b77ac */ /* 0x000f220008000800 */
[----:B------:R-:W-:-:S02]  /*6070*/  LOP3.LUT R0, R0, 0x200000, RZ, 0xc0, !PT ;  /* 0x0020000000007812 */ /* 0x000fc400078ec0ff */
[----:B------:R-:W-:Y:S01]  /*6080*/  LOP3.LUT R54, R54, R4, RZ, 0xfc, !PT ;  /* 0x0000000436367212 */ /* 0x000fe200078efcff */
[----:B------:R-:W2:Y:S01]  /*6090*/  LDCU UR42, c[0x0][0xb0c] ;  /* 0x00016180ff2a77ac */ /* 0x000ea20008000800 */
[----:B------:R-:W-:Y:S02]  /*60a0*/  LOP3.LUT R23, R0, 0x400000, R23, 0xf8, !PT ;  /* 0x0040000000177812 */ /* 0x000fe400078ef817 */
[----:B------:R-:W-:Y:S01]  /*60b0*/  P2R R0, PR, RZ, 0x1 ;  /* 0x00000001ff007803 */ /* 0x000fe20000000000 */
[----:B-1----:R-:W-:Y:S01]  /*60c0*/  ULEA UR45, UR4, UR45, 0x18 ;  /* 0x0000002d042d7291 */ /* 0x002fe2000f8ec0ff */
[----:B------:R-:W-:Y:S01]  /*60d0*/  LOP3.LUT R55, R55, 0x60, RZ, 0xc0, !PT ;  /* 0x0000006037377812 */ /* 0x000fe200078ec0ff */
[----:B------:R-:W1:Y:S01]  /*60e0*/  LDCU.64 UR4, c[0x0][0xa90] ;  /* 0x00015200ff0477ac */ /* 0x000e620008000a00 */
[----:B------:R-:W2:Y:S06]  /*60f0*/  LDCU UR38, c[0x0][0xb30] ;  /* 0x00016600ff2677ac */ /* 0x000eac0008000800 */
[----:B------:R-:W4:Y:S01]  /*6100*/  LDS R2, [UR45+0x1a0] ;  /* 0x0001a02dff027984 */ /* 0x000f220008000800 */
[----:B------:R-:W2:Y:S01]  /*6110*/  LDCU.64 UR56, c[0x0][0x888] ;  /* 0x00011100ff3877ac */ /* 0x000ea20008000a00 */
[----:B------:R-:W2:Y:S01]  /*6120*/  LDCU.64 UR40, c[0x0][0xb28] ;  /* 0x00016500ff2877ac */ /* 0x000ea20008000a00 */
[----:B------:R-:W2:Y:S01]  /*6130*/  LDCU.64 UR62, c[0x0][0x890] ;  /* 0x00011200ff3e77ac */ /* 0x000ea20008000a00 */
[----:B-1----:R-:W-:Y:S01]  /*6140*/  IMAD.U32 R48, RZ, RZ, UR4 ;  /* 0x00000004ff307e24 */ /* 0x002fe2000f8e00ff */
[----:B------:R-:W-:Y:S01]  /*6150*/  UIADD3 UR4, UPT, UPT, UR45, 0x200, URZ ;  /* 0x000002002d047890 */ /* 0x000fe2000fffe0ff */
[----:B------:R-:W-:Y:S01]  /*6160*/  IMAD.U32 R47, RZ, RZ, UR5 ;  /* 0x00000005ff2f7e24 */ /* 0x000fe2000f8e00ff */
[----:B------:R-:W1:Y:S04]  /*6170*/  LDCU.128 UR52, c[0x0][0xb10] ;  /* 0x00016200ff3477ac */ /* 0x000e680008000c00 */
[----:B------:R-:W-:Y:S01]  /*6180*/  IMAD.U32 R0, RZ, RZ, UR4 ;  /* 0x00000004ff007e24 */ /* 0x000fe2000f8e00ff */
[----:B------:R-:W1:Y:S01]  /*6190*/  LDCU UR58, c[0x0][0x374] ;  /* 0x00006e80ff3a77ac */ /* 0x000e620008000800 */
[----:B------:R-:W-:Y:S01]  /*61a0*/  UMOV UR51, 0x1 ;  /* 0x0000000100337882 */ /* 0x000fe20000000000 */
[----:B------:R-:W-:Y:S01]  /*61b0*/  UMOV UR48, URZ ;  /* 0x000000ff00307c82 */ /* 0x000fe20008000000 */
[----:B------:R-:W-:Y:S01]  /*61c0*/  UMOV UR50, URZ ;  /* 0x000000ff00327c82 */ /* 0x000fe20008000000 */
[----:B------:R-:W-:Y:S01]  /*61d0*/  UMOV UR49, URZ ;  /* 0x000000ff00317c82 */ /* 0x000fe20008000000 */
[C---:B----4-:R-:W-:Y:S01]  /*61e0*/  VIADD R3, R2.reuse, 0x20 ;  /* 0x0000002002037836 */ /* 0x050fe20000000000 */
[----:B------:R-:W-:-:S04]  /*61f0*/  LOP3.LUT R2, R2, 0xffff, RZ, 0xc0, !PT ;  /* 0x0000ffff02027812 */ /* 0x000fc800078ec0ff */
[----:B------:R-:W-:-:S05]  /*6200*/  LOP3.LUT R3, R3, 0xffff, RZ, 0xc0, !PT ;  /* 0x0000ffff03037812 */ /* 0x000fca00078ec0ff */
[----:B-123--:R4:W-:Y:S02]  /*6210*/  STL.64 [R1], R2 ;  /* 0x0000000201007387 */ /* 0x00e9e40000100a00 */
.L_x_135:
[----:B----4-:R-:W-:Y:S04]  /*6220*/  SHF.L.U32 R2, R52, 0x1f, RZ ;  /* 0x0000001f34027819 */ /* 0x010fe800000006ff */
[----:B------:R-:W1:Y:S02]  /*6230*/  SYNCS.PHASECHK.TRANS64.TRYWAIT P0, [UR45+0x150], R2 ;  /* 0x00015002ff0075a7 */ /* 0x000e64000800112d */
[----:B-1----:R-:W-:Y:S05]  /*6240*/  @!P0 BRA `(.L_x_105) ;  /* 0x0000003000a88947 */ /* 0x002fea0003800000 */
.L_x_203:
[----:B-1----:R-:W-:Y:S01]  /*6250*/  LEA R2, R22, UR43, 0x2 ;  /* 0x0000002b16027c11 */ /* 0x002fe2000f8e10ff */
[----:B------:R-:W1:Y:S01]  /*6260*/  LDS.128 R4, [UR45+0x190] ;  /* 0x0001902dff047984 */ /* 0x000e620008000c00 */
[----:B------:R-:W-:Y:S02]  /*6270*/  UIADD3 UR4, UPT, UPT, UR45, 0x158, URZ ;  /* 0x000001582d047890 */ /* 0x000fe4000fffe0ff */
[----:B------:R-:W-:Y:S01]  /*6280*/  UISETP.GE.AND UP0, UPT, UR39, 0x1, UPT ;  /* 0x000000012700788c */ /* 0x000fe2000bf06270 */
[----:B------:R-:W-:Y:S01]  /*6290*/  @!PT LDS RZ, [RZ] ;  /* 0x00000000fffff984 */ /* 0x000fe20000000800 */
[----:B------:R-:W-:Y:S01]  /*62a0*/  @!PT LDS RZ, [RZ] ;  /* 0x00000000fffff984 */ /* 0x000fe20000000800 */
[----:B------:R-:W-:Y:S01]  /*62b0*/  @!PT LDS RZ, [RZ] ;  /* 0x00000000fffff984 */ /* 0x000fe20000000800 */
[----:B------:R-:W-:Y:S01]  /*62c0*/  @!PT LDS RZ, [RZ] ;  /* 0x00000000fffff984 */ /* 0x000fe20000000800 */
[----:B------:R2:W-:Y:S06]  /*62d0*/  MEMBAR.ALL.CTA ;  /* 0x0000000000007992 */ /* 0x0005ec0000008000 */
[----:B--2---:R-:W2:Y:S01]  /*62e0*/  FENCE.VIEW.ASYNC.S ;  /* 0x00000000000073c6 */ /* 0x004ea20000000000 */
[----:B------:R-:W-:Y:S09]  /*62f0*/  UPRMT UR4, URZ, 0x654, UR4 ;  /* 0x00000654ff047896 */ /* 0x000ff20008000004 */
[----:B--2---:R-:W-:Y:S01]  /*6300*/  SYNCS.ARRIVE.TRANS64.RED.A1T0 RZ, [UR4], RZ ;  /* 0x000000ffffff79a7 */ /* 0x004fe20008100404 */
[----:B------:R-:W5:Y:S01]  /*6310*/  LDL R2, [R2] ;  /* 0x0000000002027983 */ /* 0x000f620000100800 */
[----:B-1----:R-:W-:Y:S11]  /*6320*/  LOP3.LUT P0, RZ, R6, 0x1, RZ, 0xc0, !PT ;  /* 0x0000000106ff7812 */ /* 0x002ff6000780c0ff */
[----:B------:R-:W-:Y:S02]  /*6330*/  @!UPT UIADD3 URZ, UPT, UPT, URZ, URZ, URZ ;  /* 0x000000fffffff290 */ /* 0x000fe4000fffe0ff */
[----:B------:R-:W-:Y:S01]  /*6340*/  VOTEU.ANY UP1, P0 ;  /* 0x0000000000ff7886 */ /* 0x000fe20000020100 */
[----:B------:R-:W-:Y:S01]  /*6350*/  PLOP3.LUT P0, PT, PT, PT, UP1, 0x80, 0x8 ;  /* 0x000000000008781c */ /* 0x000fe20003f0f018 */
[----:B------:R-:W-:Y:S11]  /*6360*/  UP2UR UR60, UPR, URZ, 0x2 ;  /* 0x00000002ff3c7883 */ /* 0x000ff60008000000 */
[----:B------:R-:W-:Y:S01]  /*6370*/  @!UPT UIADD3 URZ, UPT, UPT, URZ, URZ, URZ ;  /* 0x000000fffffff290 */ /* 0x000fe2000fffe0ff */
[----:B------:R-:W-:Y:S02]  /*6380*/  @P0 MOV R3, R4 ;  /* 0x0000000400030202 */ /* 0x000fe40000000f00 */
[----:B------:R-:W-:Y:S02]  /*6390*/  @P0 LOP3.LUT R0, R5, 0xffff, RZ, 0xc0, !PT ;  /* 0x0000ffff05000812 */ /* 0x000fe400078ec0ff */
[----:B------:R-:W-:Y:S02]  /*63a0*/  @P0 R2UR UR5, R3 ;  /* 0x00000000030502ca */ /* 0x000fe400000e0000 */
[----:B------:R-:W-:Y:S11]  /*63b0*/  @P0 R2UR UR4, R0 ;  /* 0x00000000000402ca */ /* 0x000ff600000e0000 */
[----:B------:R-:W-:Y:S02]  /*63c0*/  @UP1 UMOV UR37, UR5 ;  /* 0x0000000500251c82 */ /* 0x000fe40008000000 */
[----:B------:R-:W-:Y:S01]  /*63d0*/  @UP1 UMOV UR36, UR4 ;  /* 0x0000000400241c82 */ /* 0x000fe20008000000 */
[----:B------:R-:W-:Y:S05]  /*63e0*/  BRA.U !UP0, `(.L_x_106) ;  /* 0x0000000108cc7547 */ /* 0x000fea000b800000 */
[----:B------:R-:W1:Y:S01]  /*63f0*/  LDCU UR9, c[0x0][0xb20] ;  /* 0x00016400ff0977ac */ /* 0x000e620008000800 */
[----:B------:R-:W-:Y:S02]  /*6400*/  UIMAD.WIDE.U32 UR4, UR58, UR55, URZ ;  /* 0x000000373a0472a5 */ /* 0x000fe4000f8e00ff */
[----:B------:R-:W-:Y:S02]  /*6410*/  UIMAD.WIDE.U32 UR6, UR59, UR52, URZ ;  /* 0x000000343b0672a5 */ /* 0x000fe4000f8e00ff */
[----:B------:R-:W-:Y:S02]  /*6420*/  UIMAD.WIDE.U32 UR10, UR36, UR55, URZ ;  /* 0x00000037240a72a5 */ /* 0x000fe4000f8e00ff */
[----:B------:R-:W-:Y:S02]  /*6430*/  UISETP.NE.AND UP0, UPT, UR54, 0x1, UPT ;  /* 0x000000013600788c */ /* 0x000fe4000bf05270 */
[----:B------:R-:W-:Y:S02]  /*6440*/  UISETP.NE.AND UP1, UPT, UR42, 0x1, UPT ;  /* 0x000000012a00788c */ /* 0x000fe4000bf25270 */
[----:B------:R-:W-:Y:S02]  /*6450*/  UISETP.NE.AND UP2, UPT, UR39, 0x1, UPT ;  /* 0x000000012700788c */ /* 0x000fe4000bf45270 */
[----:B------:R-:W-:Y:S01]  /*6460*/  UIMAD.WIDE.U32 UR12, UR37, UR52, URZ ;  /* 0x00000034250c72a5 */ /* 0x000fe2000f8e00ff */
[----:B------:R-:W-:Y:S01]  /*6470*/  UMOV UR4, UR5 ;  /* 0x0000000500047c82 */ /* 0x000fe20008000000 */
[----:B------:R-:W-:Y:S01]  /*6480*/  UMOV UR6, UR11 ;  /* 0x0000000b00067c82 */ /* 0x000fe20008000000 */
[----:B-1----:R-:W-:Y:S03]  /*6490*/  USHF.R.U32.HI UR8, URZ, UR9, UR4 ;  /* 0x00000009ff087299 */ /* 0x002fe60008011604 */
[----:B------:R-:W-:Y:S02]  /*64a0*/  UMOV UR4, UR7 ;  /* 0x0000000700047c82 */ /* 0x000fe40008000000 */
[----:B------:R-:W-:Y:S02]  /*64b0*/  USHF.R.U32.HI UR5, URZ, UR53, UR4 ;  /* 0x00000035ff057299 */ /* 0x000fe40008011604 */
[----:B------:R-:W-:Y:S02]  /*64c0*/  USEL UR4, UR58, UR8, !UP0 ;  /* 0x000000083a047287 */ /* 0x000fe4000c000000 */
[----:B------:R-:W-:Y:S02]  /*64d0*/  USHF.R.U32.HI UR8, URZ, UR9, UR6 ;  /* 0x00000009ff087299 */ /* 0x000fe40008011606 */
[----:B------:R-:W-:Y:S02]  /*64e0*/  UIMAD.WIDE.U32 UR6, UR4, UR40, URZ ;  /* 0x00000028040672a5 */ /* 0x000fe4000f8e00ff */
[----:B------:R-:W-:Y:S02]  /*64f0*/  USEL UR9, UR59, UR5, !UP1 ;  /* 0x000000053b097287 */ /* 0x000fe4000c800000 */
[----:B------:R-:W-:Y:S02]  /*6500*/  USEL UR8, UR36, UR8, !UP0 ;  /* 0x0000000824087287 */ /* 0x000fe4000c000000 */
[----:B------:R-:W-:Y:S01]  /*6510*/  UIMAD.WIDE.U32 UR10, UR9, UR40, URZ ;  /* 0x00000028090a72a5 */ /* 0x000fe2000f8e00ff */
[----:B------:R-:W-:Y:S01]  /*6520*/  UMOV UR6, UR7 ;  /* 0x0000000700067c82 */ /* 0x000fe20008000000 */
[----:B------:R-:W-:Y:S01]  /*6530*/  UMOV UR5, UR13 ;  /* 0x0000000d00057c82 */ /* 0x000fe20008000000 */
[----:B------:R-:W-:Y:S02]  /*6540*/  @UP2 USHF.R.U32.HI UR4, URZ, UR41, UR6 ;  /* 0x00000029ff042299 */ /* 0x000fe40008011606 */
[----:B------:R-:W-:Y:S02]  /*6550*/  USHF.R.U32.HI UR5, URZ, UR53, UR5 ;  /* 0x00000035ff057299 */ /* 0x000fe40008011605 */
[----:B------:R-:W-:Y:S02]  /*6560*/  UIMAD UR4, UR39, UR4, URZ ;  /* 0x00000004270472a4 */ /* 0x000fe4000f8e02ff */
[----:B------:R-:W-:Y:S02]  /*6570*/  USEL UR5, UR37, UR5, !UP1 ;  /* 0x0000000525057287 */ /* 0x000fe4000c800000 */
[----:B------:R-:W-:Y:S01]  /*6580*/  UISETP.GE.AND UP0, UPT, UR8, UR4, UPT ;  /* 0x000000040800728c */ /* 0x000fe2000bf06270 */
[----:B------:R-:W-:Y:S01]  /*6590*/  UMOV UR6, UR11 ;  /* 0x0000000b00067c82 */ /* 0x000fe20008000000 */
[----:B------:R-:W-:Y:S02]  /*65a0*/  UIMAD.WIDE.U32 UR10, UR8, UR40, URZ ;  /* 0x00000028080a72a5 */ /* 0x000fe4000f8e00ff */
[----:B------:R-:W-:Y:S04]  /*65b0*/  @UP2 USHF.R.U32.HI UR9, URZ, UR41, UR6 ;  /* 0x00000029ff092299 */ /* 0x000fe80008011606 */
[----:B------:R-:W-:Y:S01]  /*65c0*/  UIMAD UR6, UR39, UR9, URZ ;  /* 0x00000009270672a4 */ /* 0x000fe2000f8e02ff */
[----:B------:R-:W-:Y:S03]  /*65d0*/  UMOV UR4, UR11 ;  /* 0x0000000b00047c82 */ /* 0x000fe60008000000 */
[----:B------:R-:W-:Y:S02]  /*65e0*/  UISETP.GE.OR UP0, UPT, UR5, UR6, UP0 ;  /* 0x000000060500728c */ /* 0x000fe40008706670 */
[----:B------:R-:W-:Y:S02]  /*65f0*/  USHF.R.U32.HI UR4, URZ, UR41, UR4 ;  /* 0x00000029ff047299 */ /* 0x000fe40008011604 */
[----:B------:R-:W-:Y:S02]  /*6600*/  UIMAD.WIDE.U32 UR6, UR5, UR40, URZ ;  /* 0x00000028050672a5 */ /* 0x000fe4000f8e00ff */
[----:B------:R-:W-:Y:S02]  /*6610*/  USEL UR11, UR8, UR4, !UP2 ;  /* 0x00000004080b7287 */ /* 0x000fe4000d000000 */
[----:B------:R-:W-:Y:S02]  /*6620*/  UIADD3 UR6, UPT, UPT, -UR5, URZ, URZ ;  /* 0x000000ff05067290 */ /* 0x000fe4000fffe1ff */
[----:B------:R-:W-:Y:S02]  /*6630*/  UIADD3 UR10, UPT, UPT, -UR11, URZ, URZ ;  /* 0x000000ff0b0a7290 */ /* 0x000fe4000fffe1ff */
[----:B------:R-:W-:Y:S02]  /*6640*/  UIMAD UR6, UR42, UR6, UR37 ;  /* 0x000000062a0672a4 */ /* 0x000fe4000f8e0225 */
[----:B------:R-:W-:Y:S01]  /*6650*/  UIMAD UR10, UR39, UR10, UR8 ;  /* 0x0000000a270a72a4 */ /* 0x000fe2000f8e0208 */
[----:B------:R-:W-:Y:S01]  /*6660*/  @!UP0 UMOV UR4, UR7 ;  /* 0x0000000700048c82 */ /* 0x000fe20008000000 */
[----:B------:R-:W-:Y:S02]  /*6670*/  UIADD3 UR7, UPT, UPT, -UR8, URZ, URZ ;  /* 0x000000ff08077290 */ /* 0x000fe4000fffe1ff */
[----:B------:R-:W-:Y:S04]  /*6680*/  @!UP0 USHF.R.U32.HI UR4, URZ, UR41, UR4 ;  /* 0x00000029ff048299 */ /* 0x000fe80008011604 */
[----:B------:R-:W-:Y:S04]  /*6690*/  @!UP0 USEL UR4, UR5, UR4, !UP2 ;  /* 0x0000000405048287 */ /* 0x000fe8000d000000 */
[----:B------:R-:W-:Y:S02]  /*66a0*/  @!UP0 UIMAD UR9, UR9, UR10, UR4 ;  /* 0x0000000a090982a4 */ /* 0x000fe4000f8e0204 */
[----:B------:R-:W-:Y:S02]  /*66b0*/  @!UP0 UIADD3 UR10, UPT, UPT, UR11, -UR4, URZ ;  /* 0x800000040b0a8290 */ /* 0x000fe4000fffe0ff */
[----:B------:R-:W-:Y:S02]  /*66c0*/  UIMAD UR4, UR54, UR7, UR36 ;  /* 0x00000007360472a4 */ /* 0x000fe4000f8e0224 */
[----:B------:R-:W-:Y:S03]  /*66d0*/  @!UP0 UIMAD UR8, UR10, UR39, UR5 ;  /* 0x000000270a0882a4 */ /* 0x000fe6000f8e0205 */
[----:B------:R-:W-:Y:S02]  /*66e0*/  @!UP0 UMOV UR5, UR9 ;  /* 0x0000000900058c82 */ /* 0x000fe40008000000 */
[----:B------:R-:W-:Y:S02]  /*66f0*/  UIMAD UR37, UR5, UR42, UR6 ;  /* 0x0000002a052572a4 */ /* 0x000fe4000f8e0206 */
[----:B------:R-:W-:Y:S11]  /*6700*/  UIMAD UR36, UR8, UR54, UR4 ;  /* 0x00000036082472a4 */ /* 0x000ff6000f8e0204 */
[----:B------:R-:W-:Y:S01]  /*6710*/  @!UPT UIADD3 URZ, UPT, UPT, URZ, URZ, URZ ;  /* 0x000000fffffff290 */ /* 0x000fe2000fffe0ff */
.L_x_106:
[----:B------:R-:W-:Y:S01]  /*6720*/  UISETP.NE.AND UP0, UPT, UR38, 0x1, UPT ;  /* 0x000000012600788c */ /* 0x000fe2000bf05270 */
[----:B------:R-:W-:Y:S01]  /*6730*/  @P0 SHF.R.U32.HI R4, RZ, 0x10, R5 ;  /* 0x00000010ff040819 */ /* 0x000fe20000011605 */
[----:B------:R-:W-:Y:S02]  /*6740*/  UIADD3 UR11, UPT, UPT, UR45, 0x200, URZ ;  /* 0x000002002d0b7890 */ /* 0x000fe4000fffe0ff */
[----:B------:R-:W-:Y:S01]  /*6750*/  USHF.L.U32 UR47, UR20, 0x6, URZ ;  /* 0x00000006142f7899 */ /* 0x000fe200080006ff */
[----:B------:R-:W-:Y:S06]  /*6760*/  @P0 R2UR UR61, R4 ;  /* 0x00000000043d02ca */ /* 0x000fec00000e0000 */
[----:B------:R-:W1:Y:S01]  /*6770*/  @!UP0 LDCU.128 UR12, c[0x0][0xb10] ;  /* 0x00016200ff0c87ac */ /* 0x000e620008000c00 */
[----:B------:R-:W2:Y:S01]  /*6780*/  @!UP0 LDCU UR5, c[0x0][0xb0c] ;  /* 0x00016180ff0587ac */ /* 0x000ea20008000800 */
[----:B------:R-:W3:Y:S01]  /*6790*/  @!UP0 LDCU UR10, c[0x0][0xb20] ;  /* 0x00016400ff0a87ac */ /* 0x000ee20008000800 */
[----:B-1----:R-:W-:Y:S02]  /*67a0*/  UIMAD.WIDE.U32 UR8, UR37, UR12, URZ ;  /* 0x0000000c250872a5 */ /* 0x002fe4000f8e00ff */
[----:B------:R-:W-:Y:S02]  /*67b0*/  UIMAD.WIDE.U32 UR6, UR36, UR15, URZ ;  /* 0x0000000f240672a5 */ /* 0x000fe4000f8e00ff */
[----:B------:R-:W-:Y:S03]  /*67c0*/  @!UP0 UISETP.NE.AND UP1, UPT, UR14, 0x1, UPT ;  /* 0x000000010e00888c */ /* 0x000fe6000bf25270 */
[----:B------:R-:W-:Y:S01]  /*67d0*/  @!UP0 UMOV UR4, UR9 ;  /* 0x0000000900048c82 */ /* 0x000fe20008000000 */
[----:B--2---:R-:W-:Y:S02]  /*67e0*/  @!UP0 UISETP.NE.AND UP2, UPT, UR5, 0x1, UPT ;  /* 0x000000010500888c */ /* 0x004fe4000bf45270 */
[----:B------:R-:W-:Y:S01]  /*67f0*/  @!UP0 USHF.R.U32.HI UR4, URZ, UR13, UR4 ;  /* 0x0000000dff048299 */ /* 0x000fe20008011604 */
[----:B------:R-:W-:Y:S02]  /*6800*/  @!UP0 UMOV UR6, UR7 ;  /* 0x0000000700068c82 */ /* 0x000fe40008000000 */
[----:B---3--:R-:W-:Y:S02]  /*6810*/  @!UP0 USHF.R.U32.HI UR6, URZ, UR10, UR6 ;  /* 0x0000000aff068299 */ /* 0x008fe40008011606 */
[----:B------:R-:W-:Y:S02]  /*6820*/  @!UP0 USEL UR7, UR37, UR4, !UP2 ;  /* 0x0000000425078287 */ /* 0x000fe4000d000000 */
[----:B------:R-:W-:Y:S04]  /*6830*/  @!UP0 USEL UR6, UR36, UR6, !UP1 ;  /* 0x0000000624068287 */ /* 0x000fe8000c800000 */
[----:B------:R-:W-:Y:S02]  /*6840*/  @!UP0 UIADD3 UR4, UPT, UPT, -UR7, UR6, URZ ;  /* 0x0000000607048290 */ /* 0x000fe4000fffe1ff */
[----:B------:R-:W-:Y:S02]  /*6850*/  @!UP0 UIADD3 UR6, UPT, UPT, UR7, -UR6, URZ ;  /* 0x8000000607068290 */ /* 0x000fe4000fffe0ff */
[----:B------:R-:W-:Y:S02]  /*6860*/  @!UP0 UIMAD UR37, UR4, UR5, UR37 ;  /* 0x00000005042582a4 */ /* 0x000fe4000f8e0225 */
[----:B------:R-:W-:Y:S02]  /*6870*/  @!UP0 UIMAD UR36, UR6, UR14, UR36 ;  /* 0x0000000e062482a4 */ /* 0x000fe4000f8e0224 */
[----:B------:R-:W-:Y:S09]  /*6880*/  ULOP3.LUT UP0, URZ, UR11, 0x90, URZ, 0xc0, !UPT ;  /* 0x000000900bff7892 */ /* 0x000ff2000f80c0ff */
[----:B------:R-:W-:Y:S05]  /*6890*/  BRA.U !UP0, `(.L_x_107) ;  /* 0x00000001087c7547 */ /* 0x000fea000b800000 */
[----:B------:R-:W1:Y:S01]  /*68a0*/  LDCU.64 UR8, c[0x4][0x80] ;  /* 0x01001000ff0877ac */ /* 0x000e620008000a00 */
[----:B------:R-:W-:Y:S01]  /*68b0*/  MOV R16, 0x0 ;  /* 0x0000000000107802 */ /* 0x000fe20000000f00 */
[----:B------:R-:W-:Y:S02]  /*68c0*/  HFMA2 R12, -RZ, RZ, 0, 5.9604644775390625e-08 ;  /* 0x00000001ff0c7431 */ /* 0x000fe400000001ff */
[----:B------:R-:W-:Y:S01]  /*68d0*/  IMAD.MOV.U32 R8, RZ, RZ, 0x70 ;  /* 0x00000070ff087424 */ /* 0x000fe200078e00ff */
[----:B------:R2:W3:Y:S01]  /*68e0*/  LDC.64 R14, c[0x4][R16] ;  /* 0x01000000100e7b82 */ /* 0x0004e20000000a00 */
[----:B------:R-:W4:Y:S01]  /*68f0*/  LDCU.64 UR6, c[0x4][0x88] ;  /* 0x01001100ff0677ac */ /* 0x000f220008000a00 */
[----:B------:R-:W-:Y:S01]  /*6900*/  IMAD.MOV.U32 R13, RZ, RZ, RZ ;  /* 0x000000ffff0d7224 */ /* 0x000fe200078e00ff */
[----:B------:R-:W2:Y:S01]  /*6910*/  LDCU.64 UR4, c[0x4][0x8] ;  /* 0x01000100ff0477ac */ /* 0x000ea20008000a00 */
[----:B-1----:R-:W-:Y:S01]  /*6920*/  MOV R5, UR9 ;  /* 0x0000000900057c02 */ /* 0x002fe20008000f00 */
[----:B------:R-:W-:Y:S01]  /*6930*/  IMAD.U32 R4, RZ, RZ, UR8 ;  /* 0x00000008ff047e24 */ /* 0x000fe2000f8e00ff */
[----:B----4-:R-:W-:Y:S01]  /*6940*/  MOV R7, UR7 ;  /* 0x0000000700077c02 */ /* 0x010fe20008000f00 */
[----:B------:R-:W-:Y:S01]  /*6950*/  IMAD.U32 R6, RZ, RZ, UR6 ;  /* 0x00000006ff067e24 */ /* 0x000fe2000f8e00ff */
[----:B--2---:R-:W-:Y:S01]  /*6960*/  MOV R11, UR5 ;  /* 0x00000005000b7c02 */ /* 0x004fe20008000f00 */
[----:B------:R-:W-:Y:S02]  /*6970*/  IMAD.U32 R10, RZ, RZ, UR4 ;  /* 0x00000004ff0a7e24 */ /* 0x000fe4000f8e00ff */
[----:B------:R-:W-:Y:S07]  /*6980*/  LEPC R20, `(.L_x_108) ;  /* 0x000000001014794e */ /* 0x000fee0000000000 */
[----:B---3-5:R-:W-:Y:S05]  /*6990*/  CALL.ABS.NOINC R14 ;  /* 0x000000000e007343 */ /* 0x028fea0003c00000 */
.L_x_108:
[----:B------:R-:W1:Y:S01]  /*69a0*/  LDCU.64 UR8, c[0x4][0x80] ;  /* 0x01001000ff0877ac */ /* 0x000e620008000a00 */
[----:B------:R-:W2:Y:S01]  /*69b0*/  LDC.64 R16, c[0x4][R16] ;  /* 0x0100000010107b82 */ /* 0x000ea20000000a00 */
[----:B------:R-:W-:Y:S02]  /*69c0*/  HFMA2 R12, -RZ, RZ, 0, 5.9604644775390625e-08 ;  /* 0x00000001ff0c7431 */ /* 0x000fe400000001ff */
[----:B------:R-:W-:Y:S02]  /*69d0*/  IMAD.MOV.U32 R8, RZ, RZ, 0x70 ;  /* 0x00000070ff087424 */ /* 0x000fe400078e00ff */
[----:B------:R-:W-:Y:S01]  /*69e0*/  IMAD.MOV.U32 R13, RZ, RZ, RZ ;  /* 0x000000ffff0d7224 */ /* 0x000fe200078e00ff */
[----:B------:R-:W3:Y:S01]  /*69f0*/  LDCU.64 UR6, c[0x4][0x88] ;  /* 0x01001100ff0677ac */ /* 0x000ee20008000a00 */
[----:B------:R-:W4:Y:S01]  /*6a00*/  LDCU.64 UR4, c[0x4][0x8] ;  /* 0x01000100ff0477ac */ /* 0x000f220008000a00 */
[----:B-1----:R-:W-:Y:S02]  /*6a10*/  MOV R4, UR8 ;  /* 0x0000000800047c02 */ /* 0x002fe40008000f00 */
[----:B------:R-:W-:Y:S02]  /*6a20*/  MOV R5, UR9 ;  /* 0x0000000900057c02 */ /* 0x000fe40008000f00 */
[----:B---3--:R-:W-:Y:S01]  /*6a30*/  MOV R7, UR7 ;  /* 0x0000000700077c02 */ /* 0x008fe20008000f00 */
[----:B------:R-:W-:Y:S01]  /*6a40*/  IMAD.U32 R6, RZ, RZ, UR6 ;  /* 0x00000006ff067e24 */ /* 0x000fe2000f8e00ff */
[----:B----4-:R-:W-:Y:S01]  /*6a50*/  MOV R11, UR5 ;  /* 0x00000005000b7c02 */ /* 0x010fe20008000f00 */
[----:B------:R-:W-:Y:S02]  /*6a60*/  IMAD.U32 R10, RZ, RZ, UR4 ;  /* 0x00000004ff0a7e24 */ /* 0x000fe4000f8e00ff */
[----:B------:R-:W-:Y:S07]  /*6a70*/  LEPC R20, `(.L_x_107) ;  /* 0x000000001014794e */ /* 0x000fee0000000000 */
[----:B--2---:R-:W-:Y:S05]  /*6a80*/  CALL.ABS.NOINC R16 ;  /* 0x0000000010007343 */ /* 0x004fea0003c00000 */
.L_x_107:
[----:B------:R-:W-:Y:S01]  /*6a90*/  R2UR UR4, R51 ;  /* 0x00000000330472ca */ /* 0x000fe200000e0000 */
[----:B------:R-:W-:Y:S01]  /*6aa0*/  UISETP.NE.U32.AND UP0, UPT, UR62, URZ, UPT ;  /* 0x000000ff3e00728c */ /* 0x000fe2000bf05070 */
[----:B------:R-:W-:Y:S02]  /*6ab0*/  ISETP.NE.U32.AND P4, PT, R42, RZ, PT ;  /* 0x000000ff2a00720c */ /* 0x000fe40003f85070 */
[----:B------:R-:W-:Y:S01]  /*6ac0*/  ISETP.NE.U32.AND P2, PT, RZ, UR56, PT ;  /* 0x00000038ff007c0c */ /* 0x000fe2000bf45070 */
[----:B------:R-:W-:Y:S01]  /*6ad0*/  UISETP.NE.AND.EX UP1, UPT, UR63, URZ, UPT, UP0 ;  /* 0x000000ff3f00728c */ /* 0x000fe2000bf25300 */
[----:B------:R-:W-:Y:S01]  /*6ae0*/  ISETP.NE.AND.EX P4, PT, R43, RZ, PT, P4 ;  /* 0x000000ff2b00720c */ /* 0x000fe20003f85340 */
[----:B------:R-:W-:Y:S01]  /*6af0*/  UPLOP3.LUT UP0, UPT, UPT, UPT, UPT, 0x40, 0x4 ;  /* 0x000000000004789c */ /* 0x000fe20003f0e870 */
[----:B------:R-:W-:Y:S05]  /*6b00*/  ISETP.NE.AND.EX P2, PT, RZ, UR57, PT, P2 ;  /* 0x00000039ff007c0c */ /* 0x000fea000bf45320 */
[----:B------:R-:W-:Y:S06]  /*6b10*/  UISETP.NE.AND UP2, UPT, UR4, URZ, UPT ;  /* 0x000000ff0400728c */ /* 0x000fec000bf45270 */
[----:B------:R-:W-:Y:S05]  /*6b20*/  PLOP3.LUT P1, PT, PT, PT, UP2, 0x80, 0x8 ;  /* 0x000000000008781c */ /* 0x000fea0003f2f028 */
[----:B------:R-:W-:Y:S06]  /*6b30*/  @UP2 UPLOP3.LUT UP0, UPT, UPT, UPT, UP1, 0x80, 0x8 ;  /* 0x000000000008289c */ /* 0x000fec0003f0f010 */
[----:B------:R-:W-:Y:S01]  /*6b40*/  PLOP3.LUT P0, PT, PT, PT, UP0, 0x80, 0x8 ;  /* 0x000000000008781c */ /* 0x000fe20003f0f008 */
[----:B------:R-:W-:Y:S01]  /*6b50*/  @!UPT UIADD3 URZ, UPT, UPT, URZ, URZ, URZ ;  /* 0x000000fffffff290 */ /* 0x000fe2000fffe0ff */
[----:B------:R-:W-:Y:S11]  /*6b60*/  BRA.U !UP1, `(.L_x_109) ;  /* 0x00000001093c7547 */ /* 0x000ff6000b800000 */
[----:B------:R-:W-:Y:S01]  /*6b70*/  UISETP.NE.U32.AND UP0, UPT, UR56, URZ, UPT ;  /* 0x000000ff3800728c */ /* 0x000fe2000bf05070 */
[----:B------:R-:W-:Y:S01]  /*6b80*/  HFMA2 R0, -RZ, RZ, 0, 5.9604644775390625e-08 ;  /* 0x00000001ff007431 */ /* 0x000fe200000001ff */
[----:B------:R-:W1:Y:S01]  /*6b90*/  LDCU.64 UR8, c[0x0][0x358] ;  /* 0x00006b00ff0877ac */ /* 0x000e620008000a00 */
[----:B------:R-:W-:Y:S01]  /*6ba0*/  IMAD.MOV.U32 R45, RZ, RZ, 0x1 ;  /* 0x00000001ff2d7424 */ /* 0x000fe200078e00ff */
[----:B------:R-:W-:Y:S06]  /*6bb0*/  UISETP.NE.AND.EX UP0, UPT, UR57, URZ, UPT, UP0 ;  /* 0x000000ff3900728c */ /* 0x000fec000bf05300 */
        /* <DEDUP_REMOVED lines=9> */
[----:B-12---:R-:W-:Y:S02]  /*6c50*/  @!P3 IMAD.U32 R26, RZ, RZ, UR4 ;  /* 0x00000004ff1abe24 */ /* 0x006fe4000f8e00ff */
.L_x_109:
[----:B------:R-:W-:Y:S05]  /*6c60*/  @!P4 BRA `(.L_x_110) ;  /* 0x000000000024c947 */ /* 0x000fea0003800000 */
[----:B------:R-:W-:Y:S01]  /*6c70*/  ISETP.NE.U32.AND P3, PT, R40, RZ, PT ;  /* 0x000000ff2800720c */ /* 0x000fe20003f65070 */
[----:B------:R-:W1:Y:S03]  /*6c80*/  LDCU.64 UR4, c[0x0][0x358] ;  /* 0x00006b00ff0477ac */ /* 0x000e660008000a00 */
[----:B------:R-:W-:Y:S11]  /*6c90*/  ISETP.NE.AND.EX P3, PT, R41, RZ, PT, P3 ;  /* 0x000000ff2900720c */ /* 0x000ff60003f65330 */
[----:B------:R-:W-:Y:S02]  /*6ca0*/  @!UPT UIADD3 URZ, UPT, UPT, URZ, URZ, URZ ;  /* 0x000000fffffff290 */ /* 0x000fe4000fffe0ff */
[----:B------:R-:W2:Y:S01]  /*6cb0*/  @P3 LDC.64 R4, c[0x0][0x8a8] ;  /* 0x00022a00ff043b82 */ /* 0x000ea20000000a00 */
[----:B------:R-:W-:Y:S04]  /*6cc0*/  @P3 IMAD R0, R42, UR46, RZ ;  /* 0x0000002e2a003c24 */ /* 0x000fe8000f8e02ff */
[----:B--2---:R-:W-:Y:S05]  /*6cd0*/  @P3 IMAD.WIDE R4, R0, 0x4, R4 ;  /* 0x0000000400043825 */ /* 0x004fea00078e0204 */
[----:B-1---5:R1:W5:Y:S02]  /*6ce0*/  @P3 LDG.E R24, desc[UR4][R4.64] ;  /* 0x0000000404183981 */ /* 0x022364000c1e1900 */
[----:B-1----:R-:W2:Y:S02]  /*6cf0*/  @!P3 LDC R24, c[0x0][0x8a0] ;  /* 0x00022800ff18bb82 */ /* 0x002ea40000000800 */
.L_x_110:
[----:B-----5:R-:W-:Y:S01]  /*6d00*/  FSETP.NEU.AND P4, PT, R26, RZ, PT ;  /* 0x000000ff1a00720b */ /* 0x020fe20003f8d000 */
[----:B------:R-:W1:Y:S01]  /*6d10*/  LDCU.128 UR8, c[0x0][0xa80] ;  /* 0x00015000ff0877ac */ /* 0x000e620008000c00 */
[----:B------:R-:W-:Y:S01]  /*6d20*/  SEL R5, RZ, 0xffffffff, P2 ;  /* 0xffffffffff057807 */ /* 0x000fe20001000000 */
[----:B------:R-:W-:Y:S01]  /*6d30*/  IMAD.U32 R64, RZ, RZ, UR48 ;  /* 0x00000030ff407e24 */ /* 0x000fe2000f8e00ff */
[----:B------:R-:W-:Y:S01]  /*6d40*/  @P1 LOP3.LUT P2, RZ, R45, 0xff, RZ, 0xc0, !PT ;  /* 0x000000ff2dff1812 */ /* 0x000fe2000784c0ff */
[----:B------:R-:W-:Y:S01]  /*6d50*/  IMAD.SHL.U32 R66, R54, 0x2, RZ ;  /* 0x0000000236427824 */ /* 0x000fe200078e00ff */
[----:B------:R-:W-:Y:S01]  /*6d60*/  @P1 SEL R0, RZ, 0xffffffff, P4 ;  /* 0xffffffffff001807 */ /* 0x000fe20002000000 */
[----:B------:R-:W-:Y:S01]  /*6d70*/  IMAD.SHL.U32 R64, R64, 0x1000, RZ ;  /* 0x0000100040407824 */ /* 0x000fe200078e00ff */
[----:B------:R-:W-:Y:S01]  /*6d80*/  LEA R59, R22, UR45, 0x3 ;  /* 0x0000002d163b7c11 */ /* 0x000fe2000f8e18ff */
[----:B------:R-:W-:Y:S01]  /*6d90*/  ULOP3.LUT UR4, UR51, 0x1, URZ, 0x3c, !UPT ;  /* 0x0000000133047892 */ /* 0x000fe2000f8e3cff */
[----:B------:R-:W-:Y:S01]  /*6da0*/  @P0 SEL R0, R5, R0, !P2 ;  /* 0x0000000005000207 */ /* 0x000fe20005000000 */
[----:B------:R-:W-:Y:S01]  /*6db0*/  USHF.L.U32 UR12, UR44, 0x6, URZ ;  /* 0x000000062c0c7899 */ /* 0x000fe200080006ff */
[----:B------:R-:W-:Y:S01]  /*6dc0*/  R2UR UR6, R48 ;  /* 0x00000000300672ca */ /* 0x000fe200000e0000 */
[----:B------:R-:W-:Y:S01]  /*6dd0*/  BSSY B1, `(.L_x_111) ;  /* 0x0000049000017945 */ /* 0x000fe20003800000 */
[----:B------:R-:W-:Y:S01]  /*6de0*/  @P1 LOP3.LUT R0, R0, 0x1, RZ, 0xc0, !PT ;  /* 0x0000000100001812 */ /* 0x000fe200078ec0ff */
[----:B------:R-:W-:Y:S01]  /*6df0*/  IMAD.U32 R27, RZ, RZ, UR4 ;  /* 0x00000004ff1b7e24 */ /* 0x000fe2000f8e00ff */
[----:B------:R-:W-:Y:S01]  /*6e00*/  R2UR UR13, R47 ;  /* 0x000000002f0d72ca */ /* 0x000fe200000e0000 */
[----:B------:R-:W-:Y:S01]  /*6e10*/  IMAD.U32 R58, RZ, RZ, UR12 ;  /* 0x0000000cff3a7e24 */ /* 0x000fe2000f8e00ff */
[----:B------:R-:W-:Y:S01]  /*6e20*/  ISETP.NE.U32.OR P6, PT, R0, 0x1, !P1 ;  /* 0x000000010000780c */ /* 0x000fe20004fc5470 */
[----:B------:R-:W-:Y:S01]  /*6e30*/  IMAD.U32 R0, RZ, RZ, UR48 ;  /* 0x00000030ff007e24 */ /* 0x000fe2000f8e00ff */
[----:B-1----:R-:W-:Y:S01]  /*6e40*/  UIMAD.WIDE.U32 UR4, UR12, UR9, URZ ;  /* 0x000000090c0472a5 */ /* 0x002fe2000f8e00ff */
[----:B------:R-:W-:Y:S01]  /*6e50*/  PLOP3.LUT P3, PT, PT, PT, UP1, 0x80, 0x8 ;  /* 0x000000000008781c */ /* 0x000fe20003f6f018 */
[----:B------:R-:W-:Y:S01]  /*6e60*/  UISETP.NE.AND UP0, UPT, UR8, 0x1, UPT ;  /* 0x000000010800788c */ /* 0x000fe2000bf05270 */
[----:B------:R-:W-:Y:S01]  /*6e70*/  SEL R4, RZ, 0xffffffff, P4 ;  /* 0xffffffffff047807 */ /* 0x000fe20002000000 */
[----:B------:R-:W-:Y:S01]  /*6e80*/  IMAD.MOV.U32 R67, RZ, RZ, 0x1 ;  /* 0x00000001ff437424 */ /* 0x000fe200078e00ff */
[----:B------:R-:W-:Y:S01]  /*6e90*/  LEA R0, R0, UR45, 0x3 ;  /* 0x0000002d00007c11 */ /* 0x000fe2000f8e18ff */
[----:B------:R-:W-:Y:S01]  /*6ea0*/  IMAD.IADD R25, R23, 0x1, R2 ;  /* 0x0000000117197824 */ /* 0x000fe200078e0202 */
[----:B------:R-:W-:Y:S01]  /*6eb0*/  UMOV UR4, UR5 ;  /* 0x0000000500047c82 */ /* 0x000fe20008000000 */
[----:B------:R-:W-:Y:S01]  /*6ec0*/  LOP3.LUT P4, R60, R45, 0xff, RZ, 0xc0, !PT ;  /* 0x000000ff2d3c7812 */ /* 0x000fe2000788c0ff */
[----:B------:R-:W-:Y:S01]  /*6ed0*/  USHF.R.U32.HI UR4, URZ, UR10, UR4 ;  /* 0x0000000aff047299 */ /* 0x000fe20008011604 */
[----:B------:R-:W-:Y:S01]  /*6ee0*/  P2R R61, PR, RZ, 0x40 ;  /* 0x00000040ff3d7803 */ /* 0x000fe20000000000 */
[----:B------:R-:W-:Y:S01]  /*6ef0*/  IMAD.U32 R65, RZ, RZ, UR48 ;  /* 0x00000030ff417e24 */ /* 0x000fe2000f8e00ff */
[----:B------:R-:W-:Y:S01]  /*6f00*/  @P6 SHF.L.U32 R3, R27, 0x1f, RZ ;  /* 0x0000001f1b036819 */ /* 0x000fe200000006ff */
[----:B------:R-:W-:Y:S01]  /*6f10*/  USEL UR4, UR12, UR4, !UP0 ;  /* 0x000000040c047287 */ /* 0x000fe2000c000000 */
[----:B------:R-:W-:Y:S01]  /*6f20*/  @P3 SEL R4, R5, R4, !P4 ;  /* 0x0000000405043207 */ /* 0x000fe20006000000 */
[----:B------:R-:W-:Y:S01]  /*6f30*/  UISETP.NE.AND UP0, UPT, UR11, 0x1, UPT ;  /* 0x000000010b00788c */ /* 0x000fe2000bf05270 */
[----:B------:R1:W3:Y:S01]  /*6f40*/  @P6 SYNCS.PHASECHK.TRANS64.TRYWAIT P1, [R0+URZ+0x110], R3 ;  /* 0x00011003000065a7 */ /* 0x0002e200080211ff */
[----:B------:R-:W-:Y:S01]  /*6f50*/  UIMAD.WIDE.U32 UR6, UR4, UR6, URZ ;  /* 0x00000006040672a5 */ /* 0x000fe2000f8e00ff */
[----:B------:R-:W-:Y:S01]  /*6f60*/  LOP3.LUT R4, R4, 0x1, RZ, 0xc0, !PT ;  /* 0x0000000104047812 */ /* 0x000fe200078ec0ff */
[----:B------:R-:W-:Y:S01]  /*6f70*/  IMAD.U32 R57, RZ, RZ, UR4 ;  /* 0x00000004ff397e24 */ /* 0x000fe2000f8e00ff */
[----:B------:R-:W-:Y:S02]  /*6f80*/  CS2R R38, SRZ ;  /* 0x0000000000267805 */ /* 0x000fe4000001ff00 */
[----:B------:R-:W-:Y:S01]  /*6f90*/  PLOP3.LUT P2, PT, PT, PT, UP0, 0x80, 0x8 ;  /* 0x000000000008781c */ /* 0x000fe20003f4f008 */
[----:B------:R-:W-:Y:S01]  /*6fa0*/  IMAD R6, RZ, RZ, -UR4 ;  /* 0x80000004ff067e24 */ /* 0x000fe2000f8e02ff */
[----:B------:R-:W-:Y:S01]  /*6fb0*/  ISETP.NE.U32.AND P5, PT, R4, 0x1, PT ;  /* 0x000000010400780c */ /* 0x000fe20003fa5070 */
[----:B------:R-:W-:Y:S01]  /*6fc0*/  UMOV UR5, UR7 ;  /* 0x0000000700057c82 */ /* 0x000fe20008000000 */
[----:B------:R-:W-:Y:S01]  /*6fd0*/  IMAD.U32 R56, RZ, RZ, UR4 ;  /* 0x00000004ff387e24 */ /* 0x000fe2000f8e00ff */
[----:B------:R-:W-:Y:S01]  /*6fe0*/  USHF.R.U32.HI UR5, URZ, UR13, UR5 ;  /* 0x0000000dff057299 */ /* 0x000fe20008011605 */
[----:B------:R-:W-:Y:S01]  /*6ff0*/  IMAD R58, R6, UR8, R58 ;  /* 0x00000008063a7c24 */ /* 0x000fe2000f8e023a */
[----:B------:R-:W-:Y:S02]  /*7000*/  P2R R68, PR, RZ, 0x20 ;  /* 0x00000020ff447803 */ /* 0x000fe40000000000 */
[----:B------:R-:W-:Y:S02]  /*7010*/  CS2R R36, SRZ ;  /* 0x0000000000247805 */ /* 0x000fe4000001ff00 */
[----:B------:R-:W-:Y:S02]  /*7020*/  CS2R R30, SRZ ;  /* 0x00000000001e7805 */ /* 0x000fe4000001ff00 */
[----:B------:R-:W-:Y:S02]  /*7030*/  CS2R R28, SRZ ;  /* 0x00000000001c7805 */ /* 0x000fe4000001ff00 */
[----:B------:R-:W-:Y:S02]  /*7040*/  SEL R57, R57, UR5, !P2 ;  /* 0x0000000539397c07 */ /* 0x000fe4000d000000 */
[----:B------:R-:W-:Y:S03]  /*7050*/  IADD3 R63, PT, PT, R64, UR45, R66 ;  /* 0x0000002d403f7c10 */ /* 0x000fe6000fffe042 */
[----:B------:R-:W-:Y:S01]  /*7060*/  IMAD.MOV R5, RZ, RZ, -R57 ;  /* 0x000000ffff057224 */ /* 0x000fe200078e0a39 */
[----:B-1----:R-:W-:Y:S03]  /*7070*/  SHF.L.U32 R3, R53, 0x1f, RZ ;  /* 0x0000001f35037819 */ /* 0x002fe600000006ff */
[----:B------:R-:W-:Y:S01]  /*7080*/  IMAD R56, R5, UR11, R56 ;  /* 0x0000000b05387c24 */ /* 0x000fe2000f8e0238 */
[----:B------:R1:W4:Y:S01]  /*7090*/  SYNCS.PHASECHK.TRANS64.TRYWAIT P0, [R59+URZ+0x160], R3 ;  /* 0x000160033b0075a7 */ /* 0x00032200080011ff */
[----:B---3--:R-:W-:Y:S01]  /*70a0*/  @P6 SEL R67, RZ, 0x1, !P1 ;  /* 0x00000001ff436807 */ /* 0x008fe20004800000 */
[----:B-1----:R-:W-:Y:S06]  /*70b0*/  @!P6 BRA `(.L_x_112) ;  /* 0x000000000068e947 */ /* 0x002fec0003800000 */
[----:B------:R-:W-:Y:S01]  /*70c0*/  LOP3.LUT P6, RZ, R44, 0x40, RZ, 0xc0, !PT ;  /* 0x000000402cff7812 */ /* 0x000fe200078cc0ff */
[----:B------:R-:W-:Y:S01]  /*70d0*/  VIADD R2, R63, 0x200 ;  /* 0x000002003f027836 */ /* 0x000fe20000000000 */
[----:B------:R-:W-:Y:S01]  /*70e0*/  ISETP.NE.AND P2, PT, R67, RZ, PT ;  /* 0x000000ff4300720c */ /* 0x000fe20003f45270 */
[----:B------:R-:W-:Y:S01]  /*70f0*/  BSSY B0, `(.L_x_113) ;  /* 0x000000d000007945 */ /* 0x000fe20003800000 */
[----:B------:R-:W-:Y:S01]  /*7100*/  PLOP3.LUT P1, PT, PT, PT, PT, 0x8, 0x80 ;  /* 0x000000000080781c */ /* 0x000fe20003f2e170 */
[----:B------:R-:W-:Y:S01]  /*7110*/  @P5 VIADD R4, R63, 0x210 ;  /* 0x000002103f045836 */ /* 0x000fe20000000000 */
[----:B------:R-:W-:Y:S02]  /*7120*/  @P5 PLOP3.LUT P1, PT, P6, PT, PT, 0x80, 0x8 ;  /* 0x000000000008581c */ /* 0x000fe4000372f070 */
[----:B------:R-:W-:Y:S02]  /*7130*/  CS2R R38, SRZ ;  /* 0x0000000000267805 */ /* 0x000fe4000001ff00 */
[----:B------:R-:W-:Y:S02]  /*7140*/  CS2R R36, SRZ ;  /* 0x0000000000247805 */ /* 0x000fe4000001ff00 */
[----:B------:R-:W-:Y:S02]  /*7150*/  CS2R R30, SRZ ;  /* 0x00000000001e7805 */ /* 0x000fe4000001ff00 */
[----:B------:R-:W-:Y:S05]  /*7160*/  CS2R R28, SRZ ;  /* 0x00000000001c7805 */ /* 0x000fea000001ff00 */
[----:B------:R-:W-:Y:S01]  /*7170*/  @P1 VIADD R4, R2, 0xfffffff0 ;  /* 0xfffffff002041836 */ /* 0x000fe20000000000 */
[----:B------:R-:W-:Y:S06]  /*7180*/  @P2 BRA `(.L_x_114) ;  /* 0x00000000000c2947 */ /* 0x000fec0003800000 */
[----:B------:R-:W-:Y:S04]  /*7190*/  SHF.L.U32 R2, R27, 0x1f, RZ ;  /* 0x0000001f1b027819 */ /* 0x000fe800000006ff */
[----:B------:R-:W1:Y:S02]  /*71a0*/  SYNCS.PHASECHK.TRANS64.TRYWAIT P1, [R0+URZ+0x110], R2 ;  /* 0x00011002000075a7 */ /* 0x000e6400080211ff */
[----:B-1----:R-:W-:Y:S05]  /*71b0*/  @!P1 BRA `(.L_x_115) ;  /* 0x0000002000e49947 */ /* 0x002fea0003800000 */
.L_x_114:
[----:B------:R-:W-:Y:S05]  /*71c0*/  BSYNC B0 ;  /* 0x0000000000007941 */ /* 0x000fea0003800000 */
.L_x_113:
[----:B------:R-:W-:Y:S01]  /*71d0*/  UIADD3 UR4, UPT, UPT, UR48, 0x1, URZ ;  /* 0x0000000130047890 */ /* 0x000fe2000fffe0ff */
[----:B------:R-:W-:Y:S03]  /*71e0*/  ISETP.NE.AND P1, PT, R68, RZ, PT ;  /* 0x000000ff4400720c */ /* 0x000fe60003f25270 */
[----:B------:R-:W-:Y:S04]  /*71f0*/  UISETP.NE.AND UP0, UPT, UR4, 0x3, UPT ;  /* 0x000000030400788c */ /* 0x000fe8000bf05270 */
[----:B------:R-:W-:Y:S02]  /*7200*/  USEL UR5, URZ, 0x1, UP0 ;  /* 0x00000001ff057887 */ /* 0x000fe40008000000 */
[----:B------:R-:W-:Y:S04]  /*7210*/  USEL UR4, UR4, URZ, UP0 ;  /* 0x000000ff04047287 */ /* 0x000fe80008000000 */
[----:B------:R3:W1:Y:S01]  /*7220*/  @P1 LDS.128 R36, [R4] ;  /* 0x0000000004241984 */ /* 0x0006620000000c00 */
[----:B------:R-:W-:Y:S01]  /*7230*/  LOP3.LUT R27, R27, UR5, RZ, 0x3c, !PT ;  /* 0x000000051b1b7c12 */ /* 0x000fe2000f8e3cff */
[----:B------:R-:W-:Y:S02]  /*7240*/  IMAD.U32 R65, RZ, RZ, UR4 ;  /* 0x00000004ff417e24 */ /* 0x000fe4000f8e00ff */
[----:B------:R3:W1:Y:S04]  /*7250*/  @P1 LDS.128 R28, [R63+0x200] ;  /* 0x000200003f1c1984 */ /* 0x0006680000000c00 */
.L_x_112:
[----:B------:R-:W-:Y:S05]  /*7260*/  BSYNC B1 ;  /* 0x0000000000017941 */ /* 0x000fea0003800000 */
.L_x_111:
[----:B-1----:R-:W-:Y:S04]  /*7270*/  SHF.R.U32.HI R0, RZ, 0x15, R25 ;  /* 0x00000015ff007819 */ /* 0x002fe80000011619 */
[----:B------:R-:W-:Y:S01]  /*7280*/  LOP3.LUT P1, RZ, R0, 0x3, R46, 0x48, !PT ;  /* 0x0000000300ff7812 */ /* 0x000fe2000782482e */
[----:B------:R-:W-:Y:S01]  /*7290*/  @!UPT UIADD3 URZ, UPT, UPT, URZ, URZ, URZ ;  /* 0x000000fffffff290 */ /* 0x000fe2000fffe0ff */
[----:B----4-:R-:W-:Y:S11]  /*72a0*/  @P0 BRA `(.L_x_116) ;  /* 0x0000000000080947 */ /* 0x010ff60003800000 */
[----:B------:R-:W1:Y:S02]  /*72b0*/  SYNCS.PHASECHK.TRANS64.TRYWAIT P0, [R59+URZ+0x160], R3 ;  /* 0x000160033b0075a7 */ /* 0x000e6400080011ff */
[----:B-1----:R-:W-:Y:S05]  /*72c0*/  @!P0 BRA `(.L_x_117) ;  /* 0x0000002000b48947 */ /* 0x002fea0003800000 */
.L_x_116:
[----:B------:R-:W-:Y:S05]  /*72d0*/  @!P1 BRA `(.L_x_118) ;  /* 0x0000000000409947 */ /* 0x000fea0003800000 */
[----:B------:R-:W4:Y:S01]  /*72e0*/  LDCU.64 UR8, c[0x4][0x70] ;  /* 0x01000e00ff0877ac */ /* 0x000f220008000a00 */
[----:B-1----:R-:W-:Y:S01]  /*72f0*/  MOV R3, 0x0 ;  /* 0x0000000000037802 */ /* 0x002fe20000000f00 */
[----:B------:R-:W-:Y:S02]  /*7300*/  HFMA2 R12, -RZ, RZ, 0, 5.9604644775390625e-08 ;  /* 0x00000001ff0c7431 */ /* 0x000fe400000001ff */
[----:B------:R-:W-:Y:S02]  /*7310*/  IMAD.MOV.U32 R8, RZ, RZ, 0x192 ;  /* 0x00000192ff087424 */ /* 0x000fe400078e00ff */
[----:B------:R-:W-:Y:S01]  /*7320*/  IMAD.MOV.U32 R13, RZ, RZ, RZ ;  /* 0x000000ffff0d7224 */ /* 0x000fe200078e00ff */
[----:B------:R-:W1:Y:S01]  /*7330*/  LDCU.64 UR6, c[0x4][0x78] ;  /* 0x01000f00ff0677ac */ /* 0x000e620008000a00 */
[----:B------:R-:W2:Y:S01]  /*7340*/  LDC.64 R2, c[0x4][R3] ;  /* 0x0100000003027b82 */ /* 0x000ea20000000a00 */
[----:B------:R-:W5:Y:S01]  /*7350*/  LDCU.64 UR4, c[0x4][0x10] ;  /* 0x01000200ff0477ac */ /* 0x000f620008000a00 */
[----:B----4-:R-:W-:Y:S01]  /*7360*/  MOV R5, UR9 ;  /* 0x0000000900057c02 */ /* 0x010fe20008000f00 */
[----:B---3--:R-:W-:Y:S01]  /*7370*/  IMAD.U32 R4, RZ, RZ, UR8 ;  /* 0x00000008ff047e24 */ /* 0x008fe2000f8e00ff */
[----:B-1----:R-:W-:Y:S01]  /*7380*/  MOV R7, UR7 ;  /* 0x0000000700077c02 */ /* 0x002fe20008000f00 */
[----:B------:R-:W-:Y:S01]  /*7390*/  IMAD.U32 R6, RZ, RZ, UR6 ;  /* 0x00000006ff067e24 */ /* 0x000fe2000f8e00ff */
[----:B-----5:R-:W-:Y:S01]  /*73a0*/  MOV R11, UR5 ;  /* 0x00000005000b7c02 */ /* 0x020fe20008000f00 */
[----:B------:R-:W-:Y:S02]  /*73b0*/  IMAD.U32 R10, RZ, RZ, UR4 ;  /* 0x00000004ff0a7e24 */ /* 0x000fe4000f8e00ff */
[----:B------:R-:W-:Y:S07]  /*73c0*/  LEPC R20, `(.L_x_118) ;  /* 0x000000001014794e */ /* 0x000fee0000000000 */
[----:B--2---:R-:W-:Y:S05]  /*73d0*/  CALL.ABS.NOINC R2 ;  /* 0x0000000002007343 */ /* 0x004fea0003c00000 */
.L_x_118:
[----:B-1----:R-:W-:Y:S01]  /*73e0*/  SHF.L.U32 R3, R28, 0x10, RZ ;  /* 0x000000101c037819 */ /* 0x002fe200000006ff */
[----:B------:R-:W-:Y:S05]  /*73f0*/  WARPSYNC.ALL ;  /* 0x0000000000007948 */ /* 0x000fea0003800000 */
[----:B------:R-:W-:Y:S01]  /*7400*/  R2UR UR4, R25 ;  /* 0x00000000190472ca */ /* 0x000fe200000e0000 */
[----:B------:R-:W-:Y:S01]  /*7410*/  BSSY.RECONVERGENT B0, `(.L_x_119) ;  /* 0x0000059000007945 */ /* 0x000fe20003800200 */
[----:B------:R-:W-:Y:S02]  /*7420*/  SHF.L.U32 R20, R29, 0x10, RZ ;  /* 0x000000101d147819 */ /* 0x000fe400000006ff */
[----:B------:R-:W-:Y:S02]  /*7430*/  MOV R62, 0x10 ;  /* 0x00000010003e7802 */ /* 0x000fe40000000f00 */
[----:B------:R-:W-:Y:S02]  /*7440*/  LOP3.LUT P6, RZ, R44, 0x40, RZ, 0xc0, !PT ;  /* 0x000000402cff7812 */ /* 0x000fe400078cc0ff */
[----:B------:R-:W-:Y:S02]  /*7450*/  ISETP.NE.AND P0, PT, R55, RZ, PT ;  /* 0x000000ff3700720c */ /* 0x000fe40003f05270 */
[----:B------:R-:W-:Y:S03]  /*7460*/  SEL R62, R62, 0xfffffff0, !P6 ;  /* 0xfffffff03e3e7807 */ /* 0x000fe60007000000 */
[----:B---3--:R-:W2:Y:S02]  /*7470*/  LDTM.x16 R4, tmem[UR4] ;  /* 0x00000004000479ee */ /* 0x008ea40008240000 */
[----:B--2---:R-:W-:Y:S01]  /*7480*/  FMUL R0, R24, R4 ;  /* 0x0000000418007220 */ /* 0x004fe20000400000 */
[----:B------:R-:W-:Y:S01]  /*7490*/  LOP3.LUT R4, R28, 0xffff0000, RZ, 0xc0, !PT ;  /* 0xffff00001c047812 */ /* 0x000fe200078ec0ff */
[C---:B------:R-:W-:Y:S01]  /*74a0*/  FMUL R2, R24.reuse, R5 ;  /* 0x0000000518027220 */ /* 0x040fe20000400000 */
[----:B------:R-:W-:Y:S01]  /*74b0*/  FMUL R5, R24, R9 ;  /* 0x0000000918057220 */ /* 0x000fe20000400000 */
[----:B------:R-:W-:Y:S01]  /*74c0*/  FFMA R0, R26, R3, R0 ;  /* 0x000000031a007223 */ /* 0x000fe20000000000 */
[----:B------:R-:W-:Y:S01]  /*74d0*/  FMUL R9, R24, R13 ;  /* 0x0000000d18097220 */ /* 0x000fe20000400000 */
[----:B------:R-:W-:Y:S01]  /*74e0*/  FFMA R2, R26, R4, R2 ;  /* 0x000000041a027223 */ /* 0x000fe20000000002 */
[C---:B------:R-:W-:Y:S01]  /*74f0*/  FMUL R4, R24.reuse, R8 ;  /* 0x0000000818047220 */ /* 0x040fe20000400000 */
[C---:B------:R-:W-:Y:S01]  /*7500*/  FMUL R8, R24.reuse, R12 ;  /* 0x0000000c18087220 */ /* 0x040fe20000400000 */
[C---:B------:R-:W-:Y:S01]  /*7510*/  FMUL R12, R24.reuse, R16 ;  /* 0x00000010180c7220 */ /* 0x040fe20000400000 */
[----:B------:R-:W-:Y:S01]  /*7520*/  LOP3.LUT R16, R29, 0xffff0000, RZ, 0xc0, !PT ;  /* 0xffff00001d107812 */ /* 0x000fe200078ec0ff */
[----:B------:R-:W-:Y:S01]  /*7530*/  FMUL R3, R24, R6 ;  /* 0x0000000618037220 */ /* 0x000fe20000400000 */
[----:B------:R-:W-:Y:S01]  /*7540*/  F2FP.BF16.F32.PACK_AB R32, R2, R0 ;  /* 0x000000000220723e */ /* 0x000fe200000010ff */
[----:B------:R-:W-:Y:S01]  /*7550*/  FMUL R13, R24, R17 ;  /* 0x00000011180d7220 */ /* 0x000fe20000400000 */
[----:B------:R-:W-:Y:S01]  /*7560*/  SHF.L.U32 R17, R30, 0x10, RZ ;  /* 0x000000101e117819 */ /* 0x000fe200000006ff */
[----:B------:R-:W-:Y:S01]  /*7570*/  FMUL R7, R24, R7 ;  /* 0x0000000718077220 */ /* 0x000fe20000400000 */
[----:B------:R-:W-:Y:S01]  /*7580*/  LOP3.LUT R0, R30, 0xffff0000, RZ, 0xc0, !PT ;  /* 0xffff00001e007812 */ /* 0x000fe200078ec0ff */
[C---:B------:R-:W-:Y:S01]  /*7590*/  FFMA R3, R26.reuse, R20, R3 ;  /* 0x000000141a037223 */ /* 0x040fe20000000003 */
[C---:B------:R-:W-:Y:S01]  /*75a0*/  SHF.L.U32 R2, R31.reuse, 0x10, RZ ;  /* 0x000000101f027819 */ /* 0x040fe200000006ff */
[C---:B------:R-:W-:Y:S01]  /*75b0*/  FFMA R7, R26.reuse, R16, R7 ;  /* 0x000000101a077223 */ /* 0x040fe20000000007 */
[----:B------:R-:W-:Y:S01]  /*75c0*/  LOP3.LUT R16, R31, 0xffff0000, RZ, 0xc0, !PT ;  /* 0xffff00001f107812 */ /* 0x000fe200078ec0ff */
[C---:B------:R-:W-:Y:S01]  /*75d0*/  FFMA R4, R26.reuse, R17, R4 ;  /* 0x000000111a047223 */ /* 0x040fe20000000004 */
[----:B------:R-:W-:Y:S01]  /*75e0*/  FFMA R5, R26, R0, R5 ;  /* 0x000000001a057223 */ /* 0x000fe20000000005 */
[----:B------:R-:W-:Y:S01]  /*75f0*/  SHF.L.U32 R0, R36, 0x10, RZ ;  /* 0x0000001024007819 */ /* 0x000fe200000006ff */
[C---:B------:R-:W-:Y:S01]  /*7600*/  FMUL R6, R24.reuse, R10 ;  /* 0x0000000a18067220 */ /* 0x040fe20000400000 */
[----:B------:R-:W-:Y:S01]  /*7610*/  F2FP.BF16.F32.PACK_AB R33, R7, R3 ;  /* 0x000000030721723e */ /* 0x000fe200000010ff */
[----:B------:R-:W-:Y:S01]  /*7620*/  FMUL R11, R24, R11 ;  /* 0x0000000b180b7220 */ /* 0x000fe20000400000 */
[C---:B------:R-:W-:Y:S01]  /*7630*/  SHF.L.U32 R3, R37.reuse, 0x10, RZ ;  /* 0x0000001025037819 */ /* 0x040fe200000006ff */
[----:B------:R-:W-:Y:S01]  /*7640*/  FFMA R6, R26, R2, R6 ;  /* 0x000000021a067223 */ /* 0x000fe20000000006 */
[----:B------:R-:W-:Y:S01]  /*7650*/  LOP3.LUT R2, R36, 0xffff0000, RZ, 0xc0, !PT ;  /* 0xffff000024027812 */ /* 0x000fe200078ec0ff */
[C---:B------:R-:W-:Y:S01]  /*7660*/  FFMA R11, R26.reuse, R16, R11 ;  /* 0x000000101a0b7223 */ /* 0x040fe2000000000b */
[----:B------:R-:W-:Y:S01]  /*7670*/  FFMA R8, R26, R0, R8 ;  /* 0x000000001a087223 */ /* 0x000fe20000000008 */
[C---:B------:R-:W-:Y:S01]  /*7680*/  FMUL R10, R24.reuse, R14 ;  /* 0x0000000e180a7220 */ /* 0x040fe20000400000 */
[----:B------:R-:W-:Y:S01]  /*7690*/  LOP3.LUT R0, R37, 0xffff0000, RZ, 0xc0, !PT ;  /* 0xffff000025007812 */ /* 0x000fe200078ec0ff */
[----:B------:R-:W-:Y:S01]  /*76a0*/  FMUL R15, R24, R15 ;  /* 0x0000000f180f7220 */ /* 0x000fe20000400000 */
[C---:B------:R-:W-:Y:S01]  /*76b0*/  FFMA R9, R26.reuse, R2, R9 ;  /* 0x000000021a097223 */ /* 0x040fe20000000009 */
[----:B------:R-:W-:Y:S01]  /*76c0*/  FFMA R10, R26, R3, R10 ;  /* 0x000000031a0a7223 */ /* 0x000fe2000000000a */
[----:B------:R-:W-:Y:S01]  /*76d0*/  SHF.L.U32 R2, R38, 0x10, RZ ;  /* 0x0000001026027819 */ /* 0x000fe200000006ff */
[----:B------:R-:W-:Y:S01]  /*76e0*/  FFMA R15, R26, R0, R15 ;  /* 0x000000001a0f7223 */ /* 0x000fe2000000000f */
[----:B------:R-:W-:Y:S01]  /*76f0*/  LOP3.LUT R3, R38, 0xffff0000, RZ, 0xc0, !PT ;  /* 0xffff000026037812 */ /* 0x000fe200078ec0ff */
[C---:B------:R-:W-:Y:S01]  /*7700*/  FMUL R14, R24.reuse, R18 ;  /* 0x00000012180e7220 */ /* 0x040fe20000400000 */
[----:B------:R-:W-:Y:S01]  /*7710*/  F2FP.BF16.F32.PACK_AB R34, R5, R4 ;  /* 0x000000040522723e */ /* 0x000fe200000010ff */
[----:B------:R-:W-:Y:S01]  /*7720*/  FMUL R19, R24, R19 ;  /* 0x0000001318137220 */ /* 0x000fe20000400000 */
[C---:B------:R-:W-:Y:S01]  /*7730*/  SHF.L.U32 R0, R39.reuse, 0x10, RZ ;  /* 0x0000001027007819 */ /* 0x040fe200000006ff */
[C---:B------:R-:W-:Y:S01]  /*7740*/  FFMA R12, R26.reuse, R2, R12 ;  /* 0x000000021a0c7223 */ /* 0x040fe2000000000c */
[----:B------:R-:W-:Y:S01]  /*7750*/  LOP3.LUT R4, R39, 0xffff0000, RZ, 0xc0, !PT ;  /* 0xffff000027047812 */ /* 0x000fe200078ec0ff */
[C---:B------:R-:W-:Y:S01]  /*7760*/  FFMA R13, R26.reuse, R3, R13 ;  /* 0x000000031a0d7223 */ /* 0x040fe2000000000d */
[----:B------:R-:W-:Y:S01]  /*7770*/  F2FP.BF16.F32.PACK_AB R35, R11, R6 ;  /* 0x000000060b23723e */ /* 0x000fe200000010ff */
[C---:B------:R-:W-:Y:S01]  /*7780*/  FFMA R14, R26.reuse, R0, R14 ;  /* 0x000000001a0e7223 */ /* 0x040fe2000000000e */
[----:B------:R-:W-:Y:S01]  /*7790*/  F2FP.BF16.F32.PACK_AB R8, R9, R8 ;  /* 0x000000080908723e */ /* 0x000fe200000010ff */
[----:B------:R-:W-:Y:S01]  /*77a0*/  FFMA R19, R26, R4, R19 ;  /* 0x000000041a137223 */ /* 0x000fe20000000013 */
[----:B------:R-:W-:Y:S01]  /*77b0*/  F2FP.BF16.F32.PACK_AB R9, R15, R10 ;  /* 0x0000000a0f09723e */ /* 0x000fe200000010ff */
[----:B------:R1:W-:Y:S01]  /*77c0*/  STS.128 [R63+0x200], R32 ;  /* 0x000200203f007388 */ /* 0x0003e20000000c00 */
[----:B------:R-:W-:Y:S02]  /*77d0*/  F2FP.BF16.F32.PACK_AB R10, R13, R12 ;  /* 0x0000000c0d0a723e */ /* 0x000fe400000010ff */
[----:B------:R-:W-:Y:S02]  /*77e0*/  F2FP.BF16.F32.PACK_AB R11, R19, R14 ;  /* 0x0000000e130b723e */ /* 0x000fe400000010ff */
[----:B------:R-:W-:Y:S05]  /*77f0*/  IADD3 R0, PT, PT, R63, R62, RZ ;  /* 0x0000003e3f007210 */ /* 0x000fea0007ffe0ff */
[----:B------:R1:W-:Y:S01]  /*7800*/  STS.128 [R0+0x200], R8 ;  /* 0x0002000800007388 */ /* 0x0003e20000000c00 */
[----:B------:R-:W-:Y:S01]  /*7810*/  @!PT LDS RZ, [RZ] ;  /* 0x00000000fffff984 */ /* 0x000fe20000000800 */
[----:B------:R-:W-:Y:S01]  /*7820*/  @!PT LDS RZ, [RZ] ;  /* 0x00000000fffff984 */ /* 0x000fe20000000800 */
[----:B------:R-:W-:Y:S01]  /*7830*/  @!PT LDS RZ, [RZ] ;  /* 0x00000000fffff984 */ /* 0x000fe20000000800 */
[----:B------:R-:W-:Y:S01]  /*7840*/  @!PT LDS RZ, [RZ] ;  /* 0x00000000fffff984 */ /* 0x000fe20000000800 */
[----:B------:R2:W-:Y:S07]  /*7850*/  MEMBAR.ALL.CTA ;  /* 0x0000000000007992 */ /* 0x0005ee0000008000 */
[----:B--2---:R-:W2:Y:S02]  /*7860*/  FENCE.VIEW.ASYNC.S ;  /* 0x00000000000073c6 */ /* 0x004ea40000000000 */
[----:B--2---:R-:W-:Y:S06]  /*7870*/  BAR.SYNC.DEFER_BLOCKING 0x1, 0x80 ;  /* 0x0042000000007b1d */ /* 0x004fec0000010000 */
[----:B------:R-:W-:Y:S05]  /*7880*/  @P0 BRA `(.L_x_120) ;  /* 0x0000000000440947 */ /* 0x000fea0003800000 */
[----:B------:R-:W2:Y:S01]  /*7890*/  LDCU.64 UR14, c[0x0][0x348] ;  /* 0x00006900ff0e77ac */ /* 0x000ea20008000a00 */
[----:B------:R-:W-:Y:S02]  /*78a0*/  R2UR UR6, R64 ;  /* 0x00000000400672ca */ /* 0x000fe400000e0000 */
[----:B------:R-:W-:Y:S01]  /*78b0*/  R2UR UR10, R58 ;  /* 0x000000003a0a72ca */ /* 0x000fe200000e0000 */
[----:B------:R-:W-:Y:S01]  /*78c0*/  UMOV UR9, UR47 ;  /* 0x0000002f00097c82 */ /* 0x000fe20008000000 */
[----:B------:R-:W-:Y:S01]  /*78d0*/  R2UR UR11, R56 ;  /* 0x00000000380b72ca */ /* 0x000fe200000e0000 */
[----:B------:R-:W-:Y:S01]  /*78e0*/  UIADD3 UR7, UPT, UPT, UR47, 0x20, URZ ;  /* 0x000000202f077890 */ /* 0x000fe2000fffe0ff */
[----:B------:R-:W-:Y:S07]  /*78f0*/  R2UR UR12, R57 ;  /* 0x00000000390c72ca */ /* 0x000fee00000e0000 */
[----:B------:R-:W-:Y:S02]  /*7900*/  UIADD3 UR6, UPT, UPT, UR45, UR6, URZ ;  /* 0x000000062d067290 */ /* 0x000fe4000fffe0ff */
[----:B--2---:R-:W-:Y:S02]  /*7910*/  UIADD3 UR4, UP0, UPT, UR14, 0x680, URZ ;  /* 0x000006800e047890 */ /* 0x004fe4000ff1e0ff */
[----:B------:R-:W-:Y:S02]  /*7920*/  UIADD3 UR8, UPT, UPT, UR6, 0x200, URZ ;  /* 0x0000020006087890 */ /* 0x000fe4000fffe0ff */
[----:B------:R-:W-:Y:S02]  /*7930*/  UIADD3.X UR5, UPT, UPT, URZ, UR15, URZ, UP0, !UPT ;  /* 0x0000000fff057290 */ /* 0x000fe400087fe4ff */
[----:B------:R-:W-:Y:S07]  /*7940*/  UIADD3 UR6, UPT, UPT, UR6, 0xa00, URZ ;  /* 0x00000a0006067890 */ /* 0x000fee000fffe0ff */
[----:B------:R2:W-:Y:S02]  /*7950*/  UTMASTG.4D.IM2COL [UR8], [UR4] ;  /* 0x00000008040073b5 */ /* 0x0005e40008058000 */
[----:B--2---:R-:W-:Y:S01]  /*7960*/  UMOV UR8, UR6 ;  /* 0x0000000600087c82 */ /* 0x004fe20008000000 */
[----:B------:R-:W-:Y:S02]  /*7970*/  UMOV UR9, UR7 ;  /* 0x0000000700097c82 */ /* 0x000fe40008000000 */
[----:B------:R2:W-:Y:S02]  /*7980*/  UTMASTG.4D.IM2COL [UR8], [UR4] ;  /* 0x00000008040073b5 */ /* 0x0005e40008058000 */
[----:B--2---:R0:W-:Y:S02]  /*7990*/  UTMACMDFLUSH ;  /* 0x00000000000079b7 */ /* 0x0041e40000000000 */
.L_x_120:
[----:B------:R-:W-:Y:S05]  /*79a0*/  BSYNC.RECONVERGENT B0 ;  /* 0x0000000000007941 */ /* 0x000fea0003800200 */
.L_x_119:
[----:B------:R-:W-:Y:S01]  /*79b0*/  UIADD3 UR46, UPT, UPT, UR48, 0x1, URZ ;  /* 0x00000001302e7890 */ /* 0x000fe2000fffe0ff */
[----:B------:R-:W-:Y:S03]  /*79c0*/  BSSY.RECONVERGENT B0, `(.L_x_121) ;  /* 0x0000005000007945 */ /* 0x000fe60003800200 */
[----:B------:R-:W-:Y:S04]  /*79d0*/  UISETP.NE.AND UP0, UPT, UR46, 0x3, UPT ;  /* 0x000000032e00788c */ /* 0x000fe8000bf05270 */
[----:B------:R-:W-:Y:S01]  /*79e0*/  USEL UR44, UR46, URZ, UP0 ;  /* 0x000000ff2e2c7287 */ /* 0x000fe20008000000 */
[----:B------:R-:W-:Y:S11]  /*79f0*/  @P0 BRA `(.L_x_122) ;  /* 0x0000000000040947 */ /* 0x000ff60003800000 */
[----:B------:R-:W-:Y:S04]  /*7a00*/  DEPBAR.LE SB0, 0x1 ;  /* 0x000080400000791a */ /* 0x000fe80000000000 */
.L_x_122:
[----:B------:R-:W-:Y:S05]  /*7a10*/  BSYNC.RECONVERGENT B0 ;  /* 0x0000000000007941 */ /* 0x000fea0003800200 */
.L_x_121:
[----:B------:R-:W-:Y:S01]  /*7a20*/  BAR.SYNC.DEFER_BLOCKING 0x1, 0x80 ;  /* 0x0042000000007b1d */ /* 0x000fe20000010000 */
[----:B------:R-:W-:Y:S01]  /*7a30*/  ISETP.NE.AND P1, PT, R61, RZ, PT ;  /* 0x000000ff3d00720c */ /* 0x000fe20003f25270 */
[----:B------:R-:W-:Y:S01]  /*7a40*/  UISETP.NE.AND UP0, UPT, UR50, URZ, UPT ;  /* 0x000000ff3200728c */ /* 0x000fe2000bf05270 */
[----:B------:R-:W-:Y:S11]  /*7a50*/  LEA R3, R65, UR45, 0x3 ;  /* 0x0000002d41037c11 */ /* 0x000ff6000f8e18ff */
[----:B------:R-:W-:Y:S01]  /*7a60*/  @P1 SHF.L.U32 R4, R27, 0x1f, RZ ;  /* 0x0000001f1b041819 */ /* 0x000fe200000006ff */
[----:B------:R-:W-:Y:S06]  /*7a70*/  BRA.U !UP0, `(.L_x_123) ;  /* 0x0000000108247547 */ /* 0x000fec000b800000 */
[----:B-1----:R-:W1:Y:S01]  /*7a80*/  S2R R0, SR_CgaCtaId ;  /* 0x0000000000007919 */ /* 0x002e620000008800 */
[----:B------:R-:W-:Y:S01]  /*7a90*/  IMAD.U32 R2, RZ, RZ, UR49 ;  /* 0x00000031ff027e24 */ /* 0x000fe2000f8e00ff */
[----:B------:R-:W-:Y:S04]  /*7aa0*/  UIADD3 UR4, UPT, UPT, UR49, 0x1, URZ ;  /* 0x0000000131047890 */ /* 0x000fe8000fffe0ff */
[----:B------:R-:W-:Y:S01]  /*7ab0*/  @P1 LEA R2, R2, UR45, 0x3 ;  /* 0x0000002d02021c11 */ /* 0x000fe2000f8e18ff */
[----:B------:R-:W-:Y:S04]  /*7ac0*/  UISETP.NE.AND UP0, UPT, UR4, 0x3, UPT ;  /* 0x000000030400788c */ /* 0x000fe8000bf05270 */
[----:B------:R-:W-:Y:S01]  /*7ad0*/  @P1 VIADD R2, R2, 0x128 ;  /* 0x0000012802021836 */ /* 0x000fe20000000000 */
[----:B------:R-:W-:Y:S04]  /*7ae0*/  USEL UR49, UR4, URZ, UP0 ;  /* 0x000000ff04317287 */ /* 0x000fe80008000000 */
[----:B-1----:R-:W-:Y:S04]  /*7af0*/  @P1 PRMT R0, R0, 0x654, R2 ;  /* 0x0000065400001816 */ /* 0x002fe80000000002 */
[----:B------:R2:W-:Y:S04]  /*7b00*/  @P1 SYNCS.ARRIVE.TRANS64.RED.A1T0 RZ, [R0+URZ], RZ ;  /* 0x000000ff00ff19a7 */ /* 0x0005e800081004ff */
.L_x_123:
[----:B------:R-:W3:Y:S01]  /*7b10*/  @P1 SYNCS.PHASECHK.TRANS64.TRYWAIT P0, [R3+URZ+0x110], R4 ;  /* 0x00011004030015a7 */ /* 0x000ee200080011ff */
[----:B------:R-:W-:Y:S01]  /*7b20*/  BSSY B1, `(.L_x_124) ;  /* 0x0000012000017945 */ /* 0x000fe20003800000 */
[----:B---3--:R-:W-:Y:S03]  /*7b30*/  @P1 SEL R67, RZ, 0x1, !P0 ;  /* 0x00000001ff431807 */ /* 0x008fe60004000000 */
[----:B------:R-:W-:Y:S05]  /*7b40*/  @!P1 BRA `(.L_x_125) ;  /* 0x00000000003c9947 */ /* 0x000fea0003800000 */
[----:B------:R-:W-:Y:S01]  /*7b50*/  ISETP.NE.AND P1, PT, R68, RZ, PT ;  /* 0x000000ff4400720c */ /* 0x000fe20003f25270 */
[----:B------:R-:W-:Y:S01]  /*7b60*/  BSSY B0, `(.L_x_126) ;  /* 0x0000009000007945 */ /* 0x000fe20003800000 */
[----:B------:R-:W-:Y:S11]  /*7b70*/  ISETP.NE.AND P0, PT, R67, RZ, PT ;  /* 0x000000ff4300720c */ /* 0x000ff60003f05270 */
[----:B------:R-:W-:Y:S05]  /*7b80*/  @P1 IMAD R65, R65, 0x1000, R66 ;  /* 0x0000100041411824 */ /* 0x000fea00078e0242 */
[----:B-12---:R-:W-:Y:S05]  /*7b90*/  @P1 IADD3 R0, PT, PT, R65, UR45, RZ ;  /* 0x0000002d41001c10 */ /* 0x006fea000fffe0ff */
[----:B------:R-:W-:Y:S01]  /*7ba0*/  @P1 IMAD.IADD R0, R62, 0x1, R0 ;  /* 0x000000013e001824 */ /* 0x000fe200078e0200 */
[----:B------:R-:W-:Y:S06]  /*7bb0*/  @P0 BRA `(.L_x_127) ;  /* 0x00000000000c0947 */ /* 0x000fec0003800000 */
[----:B------:R-:W-:Y:S04]  /*7bc0*/  SHF.L.U32 R27, R27, 0x1f, RZ ;  /* 0x0000001f1b1b7819 */ /* 0x000fe800000006ff */
[----:B------:R-:W1:Y:S02]  /*7bd0*/  SYNCS.PHASECHK.TRANS64.TRYWAIT P0, [R3+URZ+0x110], R27 ;  /* 0x0001101b030075a7 */ /* 0x000e6400080011ff */
[----:B-1----:R-:W-:Y:S05]  /*7be0*/  @!P0 BRA `(.L_x_128) ;  /* 0x0000001800808947 */ /* 0x002fea0003800000 */
.L_x_127:
[----:B------:R-:W-:Y:S05]  /*7bf0*/  BSYNC B0 ;  /* 0x0000000000007941 */ /* 0x000fea0003800000 */
.L_x_126:
[----:B------:R-:W-:Y:S11]  /*7c00*/  ISETP.NE.AND P0, PT, R68, RZ, PT ;  /* 0x000000ff4400720c */ /* 0x000ff60003f05270 */
[----:B------:R-:W-:Y:S02]  /*7c10*/  @!UPT UIADD3 URZ, UPT, UPT, URZ, URZ, URZ ;  /* 0x000000fffffff290 */ /* 0x000fe4000fffe0ff */
[----:B------:R3:W4:Y:S04]  /*7c20*/  @P0 LDS.128 R28, [R65+UR45+0x200] ;  /* 0x0002002d411c0984 */ /* 0x0007280008000c00 */
[----:B------:R3:W2:Y:S02]  /*7c30*/  @P0 LDS.128 R36, [R0+0x200] ;  /* 0x0002000000240984 */ /* 0x0006a40000000c00 */
.L_x_125:
[----:B------:R-:W-:Y:S05]  /*7c40*/  BSYNC B1 ;  /* 0x0000000000017941 */ /* 0x000fea0003800000 */
.L_x_124:
[----:B-123--:R-:W-:Y:S05]  /*7c50*/  VIADD R0, R25, 0x10 ;  /* 0x0000001019007836 */ /* 0x00efea0000000000 */
[----:B------:R-:W-:Y:S04]  /*7c60*/  SHF.R.U32.HI R0, RZ, 0x15, R0 ;  /* 0x00000015ff007819 */ /* 0x000fe80000011600 */
[----:B------:R-:W-:Y:S11]  /*7c70*/  LOP3.LUT P0, RZ, R0, 0x3, R46, 0x48, !PT ;  /* 0x0000000300ff7812 */ /* 0x000ff6000780482e */
[----:B------:R-:W-:Y:S02]  /*7c80*/  @!UPT UIADD3 URZ, UPT, UPT, URZ, URZ, URZ ;  /* 0x000000fffffff290 */ /* 0x000fe4000fffe0ff */
[----:B------:R-:W-:Y:S05]  /*7c90*/  @!P0 BRA `(.L_x_129) ;  /* 0x0000000000408947 */ /* 0x000fea0003800000 */
[----:B------:R-:W1:Y:S01]  /*7ca0*/  LDCU.64 UR8, c[0x4][0x70] ;  /* 0x01000e00ff0877ac */ /* 0x000e620008000a00 */
[----:B------:R-:W-:Y:S01]  /*7cb0*/  MOV R3, 0x0 ;  /* 0x0000000000037802 */ /* 0x000fe20000000f00 */
[----:B------:R-:W-:Y:S02]  /*7cc0*/  HFMA2 R12, -RZ, RZ, 0, 5.9604644775390625e-08 ;  /* 0x00000001ff0c7431 */ /* 0x000fe400000001ff */
[----:B------:R-:W-:Y:S02]  /*7cd0*/  IMAD.MOV.U32 R8, RZ, RZ, 0x192 ;  /* 0x00000192ff087424 */ /* 0x000fe400078e00ff */
[----:B------:R-:W-:Y:S01]  /*7ce0*/  IMAD.MOV.U32 R13, RZ, RZ, RZ ;  /* 0x000000ffff0d7224 */ /* 0x000fe200078e00ff */
[----:B------:R-:W2:Y:S01]  /*7cf0*/  LDCU.64 UR6, c[0x4][0x78] ;  /* 0x01000f00ff0677ac */ /* 0x000ea20008000a00 */
[----:B------:R-:W3:Y:S01]  /*7d00*/  LDC.64 R2, c[0x4][R3] ;  /* 0x0100000003027b82 */ /* 0x000ee20000000a00 */
[----:B------:R-:W5:Y:S01]  /*7d10*/  LDCU.64 UR4, c[0x4][0x10] ;  /* 0x01000200ff0477ac */ /* 0x000f620008000a00 */
[----:B-1----:R-:W-:Y:S01]  /*7d20*/  MOV R5, UR9 ;  /* 0x0000000900057c02 */ /* 0x002fe20008000f00 */
[----:B------:R-:W-:Y:S01]  /*7d30*/  IMAD.U32 R4, RZ, RZ, UR8 ;  /* 0x00000008ff047e24 */ /* 0x000fe2000f8e00ff */
[----:B--2---:R-:W-:Y:S01]  /*7d40*/  MOV R7, UR7 ;  /* 0x0000000700077c02 */ /* 0x004fe20008000f00 */
[----:B------:R-:W-:Y:S01]  /*7d50*/  IMAD.U32 R6, RZ, RZ, UR6 ;  /* 0x00000006ff067e24 */ /* 0x000fe2000f8e00ff */
[----:B-----5:R-:W-:Y:S01]  /*7d60*/  MOV R11, UR5 ;  /* 0x00000005000b7c02 */ /* 0x020fe20008000f00 */
[----:B------:R-:W-:Y:S02]  /*7d70*/  IMAD.U32 R10, RZ, RZ, UR4 ;  /* 0x00000004ff0a7e24 */ /* 0x000fe4000f8e00ff */
[----:B------:R-:W-:Y:S07]  /*7d80*/  LEPC R20, `(.L_x_129) ;  /* 0x000000001014794e */ /* 0x000fee0000000000 */
[----:B---34-:R-:W-:Y:S05]  /*7d90*/  CALL.ABS.NOINC R2 ;  /* 0x0000000002007343 */ /* 0x018fea0003c00000 */
.L_x_129:
[----:B------:R-:W-:Y:S01]  /*7da0*/  ISETP.NE.AND P0, PT, R55, RZ, PT ;  /* 0x000000ff3700720c */ /* 0x000fe20003f05270 */
[----:B------:R-:W-:Y:S05]  /*7db0*/  WARPSYNC.ALL ;  /* 0x0000000000007948 */ /* 0x000fea0003800000 */
[----:B------:R-:W-:Y:S01]  /*7dc0*/  R2UR UR4, R25 ;  /* 0x00000000190472ca */ /* 0x000fe200000e0000 */
[----:B------:R-:W-:Y:S01]  /*7dd0*/  BSSY.RECONVERGENT B0, `(.L_x_130) ;  /* 0x000005c000007945 */ /* 0x000fe20003800200 */
[C---:B----4-:R-:W-:Y:S02]  /*7de0*/  SHF.L.U32 R0, R28.reuse, 0x10, RZ ;  /* 0x000000101c007819 */ /* 0x050fe400000006ff */
[----:B------:R-:W-:Y:S02]  /*7df0*/  LOP3.LUT R2, R28, 0xffff0000, RZ, 0xc0, !PT ;  /* 0xffff00001c027812 */ /* 0x000fe400078ec0ff */
[C---:B------:R-:W-:Y:S02]  /*7e00*/  SHF.L.U32 R20, R29.reuse, 0x10, RZ ;  /* 0x000000101d147819 */ /* 0x040fe400000006ff */
[----:B------:R-:W-:Y:S02]  /*7e10*/  LOP3.LUT R21, R29, 0xffff0000, RZ, 0xc0, !PT ;  /* 0xffff00001d157812 */ /* 0x000fe400078ec0ff */
[C---:B------:R-:W-:Y:S02]  /*7e20*/  SHF.L.U32 R25, R30.reuse, 0x10, RZ ;  /* 0x000000101e197819 */ /* 0x040fe400000006ff */
[----:B------:R-:W-:Y:S01]  /*7e30*/  LOP3.LUT R27, R30, 0xffff0000, RZ, 0xc0, !PT ;  /* 0xffff00001e1b7812 */ /* 0x000fe200078ec0ff */
[----:B------:R-:W1:Y:S01]  /*7e40*/  LDTM.x16 R4, tmem[UR4+0x10] ;  /* 0x00001004000479ee */ /* 0x000e620008240000 */
[C---:B------:R-:W-:Y:S01]  /*7e50*/  SHF.L.U32 R28, R31.reuse, 0x10, RZ ;  /* 0x000000101f1c7819 */ /* 0x040fe200000006ff */
[----:B------:R-:W-:Y:S01]  /*7e60*/  NOP ;  /* 0x0000000000007918 */ /* 0x000fe20000000000 */
[----:B------:R-:W-:Y:S02]  /*7e70*/  LOP3.LUT R29, R31, 0xffff0000, RZ, 0xc0, !PT ;  /* 0xffff00001f1d7812 */ /* 0x000fe400078ec0ff */
[C---:B------:R-:W-:Y:S02]  /*7e80*/  SHF.L.U32 R30, R36.reuse, 0x10, RZ ;  /* 0x00000010241e7819 */ /* 0x040fe400000006ff */
[----:B------:R-:W-:Y:S02]  /*7e90*/  LOP3.LUT R31, R36, 0xffff0000, RZ, 0xc0, !PT ;  /* 0xffff0000241f7812 */ /* 0x000fe400078ec0ff */
[C---:B------:R-:W-:Y:S02]  /*7ea0*/  SHF.L.U32 R32, R37.reuse, 0x10, RZ ;  /* 0x0000001025207819 */ /* 0x040fe400000006ff */
[----:B------:R-:W-:Y:S02]  /*7eb0*/  LOP3.LUT R33, R37, 0xffff0000, RZ, 0xc0, !PT ;  /* 0xffff000025217812 */ /* 0x000fe400078ec0ff */
[C---:B------:R-:W-:Y:S02]  /*7ec0*/  SHF.L.U32 R34, R38.reuse, 0x10, RZ ;  /* 0x0000001026227819 */ /* 0x040fe400000006ff */
[----:B------:R-:W-:Y:S02]  /*7ed0*/  LOP3.LUT R35, R38, 0xffff0000, RZ, 0xc0, !PT ;  /* 0xffff000026237812 */ /* 0x000fe400078ec0ff */
[----:B------:R-:W-:Y:S02]  /*7ee0*/  IADD3 R59, PT, PT, R59, 0x170, RZ ;  /* 0x000001703b3b7810 */ /* 0x000fe40007ffe0ff */
[----:B------:R-:W-:Y:S02]  /*7ef0*/  SHF.L.U32 R36, R39, 0x10, RZ ;  /* 0x0000001027247819 */ /* 0x000fe400000006ff */
[----:B------:R-:W-:Y:S02]  /*7f00*/  LOP3.LUT R59, R59, 0xfefffff8, RZ, 0xc0, !PT ;  /* 0xfefffff83b3b7812 */ /* 0x000fe400078ec0ff */
[----:B------:R-:W-:Y:S01]  /*7f10*/  LOP3.LUT R37, R39, 0xffff0000, RZ, 0xc0, !PT ;  /* 0xffff000027257812 */ /* 0x000fe200078ec0ff */
[C---:B-1----:R-:W-:Y:S01]  /*7f20*/  FMUL R4, R24.reuse, R4 ;  /* 0x0000000418047220 */ /* 0x042fe20000400000 */
[----:B------:R1:W-:Y:S01]  /*7f30*/  SYNCS.ARRIVE.TRANS64.RED.A1T0 RZ, [R59+URZ], RZ ;  /* 0x000000ff3bff79a7 */ /* 0x0003e200081004ff */
[C---:B------:R-:W-:Y:S01]  /*7f40*/  FMUL R5, R24.reuse, R5 ;  /* 0x0000000518057220 */ /* 0x040fe20000400000 */
[----:B------:R-:W-:Y:S01]  /*7f50*/  FMUL R6, R24, R6 ;  /* 0x0000000618067220 */ /* 0x000fe20000400000 */
[----:B------:R-:W-:Y:S01]  /*7f60*/  FFMA R4, R26, R0, R4 ;  /* 0x000000001a047223 */ /* 0x000fe20000000004 */
[----:B------:R-:W-:Y:S01]  /*7f70*/  FMUL R0, R24, R7 ;  /* 0x0000000718007220 */ /* 0x000fe20000400000 */
[C---:B------:R-:W-:Y:S01]  /*7f80*/  FFMA R5, R26.reuse, R2, R5 ;  /* 0x000000021a057223 */ /* 0x040fe20000000005 */
[----:B------:R-:W-:Y:S01]  /*7f90*/  FFMA R6, R26, R20, R6 ;  /* 0x000000141a067223 */ /* 0x000fe20000000006 */
[----:B------:R-:W-:Y:S01]  /*7fa0*/  FMUL R2, R24, R8 ;  /* 0x0000000818027220 */ /* 0x000fe20000400000 */
[----:B------:R-:W-:Y:S01]  /*7fb0*/  FFMA R0, R26, R21, R0 ;  /* 0x000000151a007223 */ /* 0x000fe20000000000 */
[C---:B------:R-:W-:Y:S01]  /*7fc0*/  FMUL R3, R24.reuse, R9 ;  /* 0x0000000918037220 */ /* 0x040fe20000400000 */
[----:B------:R-:W-:Y:S01]  /*7fd0*/  F2FP.BF16.F32.PACK_AB R4, R5, R4 ;  /* 0x000000040504723e */ /* 0x000fe200000010ff */
[C---:B------:R-:W-:Y:S01]  /*7fe0*/  FMUL R7, R24.reuse, R10 ;  /* 0x0000000a18077220 */ /* 0x040fe20000400000 */
[----:B------:R-:W-:Y:S01]  /*7ff0*/  FMUL R11, R24, R11 ;  /* 0x0000000b180b7220 */ /* 0x000fe20000400000 */
[----:B------:R-:W-:Y:S01]  /*8000*/  F2FP.BF16.F32.PACK_AB R5, R0, R6 ;  /* 0x000000060005723e */ /* 0x000fe200000010ff */
[----:B------:R-:W-:Y:S01]  /*8010*/  FFMA R2, R26, R25, R2 ;  /* 0x000000191a027223 */ /* 0x000fe20000000002 */
[----:B------:R-:W-:Y:S01]  /*8020*/  FMUL R8, R24, R12 ;  /* 0x0000000c18087220 */ /* 0x000fe20000400000 */
[----:B------:R-:W-:Y:S01]  /*8030*/  MOV R0, UR44 ;  /* 0x0000002c00007c02 */ /* 0x000fe20008000f00 */
[----:B------:R-:W-:Y:S01]  /*8040*/  FFMA R3, R26, R27, R3 ;  /* 0x0000001b1a037223 */ /* 0x000fe20000000003 */
[----:B------:R-:W-:Y:S01]  /*8050*/  FMUL R9, R24, R13 ;  /* 0x0000000d18097220 */ /* 0x000fe20000400000 */
[----:B------:R-:W-:Y:S01]  /*8060*/  FFMA R7, R26, R28, R7 ;  /* 0x0000001c1a077223 */ /* 0x000fe20000000007 */
[----:B------:R-:W-:Y:S01]  /*8070*/  FMUL R10, R24, R14 ;  /* 0x0000000e180a7220 */ /* 0x000fe20000400000 */
[----:B------:R-:W-:Y:S01]  /*8080*/  FFMA R11, R26, R29, R11 ;  /* 0x0000001d1a0b7223 */ /* 0x000fe2000000000b */
[----:B------:R-:W-:Y:S01]  /*8090*/  FMUL R15, R24, R15 ;  /* 0x0000000f180f7220 */ /* 0x000fe20000400000 */
[----:B------:R-:W-:Y:S01]  /*80a0*/  FFMA R8, R26, R30, R8 ;  /* 0x0000001e1a087223 */ /* 0x000fe20000000008 */
[----:B------:R-:W-:Y:S01]  /*80b0*/  LEA R0, R0, R54, 0xb ;  /* 0x0000003600007211 */ /* 0x000fe200078e58ff */
[----:B------:R-:W-:Y:S01]  /*80c0*/  FMUL R12, R24, R16 ;  /* 0x00000010180c7220 */ /* 0x000fe20000400000 */
[----:B------:R-:W-:Y:S01]  /*80d0*/  FFMA R9, R26, R31, R9 ;  /* 0x0000001f1a097223 */ /* 0x000fe20000000009 */
[----:B------:R-:W-:Y:S01]  /*80e0*/  FMUL R13, R24, R17 ;  /* 0x00000011180d7220 */ /* 0x000fe20000400000 */
[----:B------:R-:W-:Y:S01]  /*80f0*/  FFMA R10, R26, R32, R10 ;  /* 0x000000201a0a7223 */ /* 0x000fe2000000000a */
[----:B------:R-:W-:Y:S01]  /*8100*/  FMUL R14, R24, R18 ;  /* 0x00000012180e7220 */ /* 0x000fe20000400000 */
[----:B------:R-:W-:Y:S01]  /*8110*/  FFMA R15, R26, R33, R15 ;  /* 0x000000211a0f7223 */ /* 0x000fe2000000000f */
[----:B------:R-:W-:Y:S01]  /*8120*/  FMUL R19, R24, R19 ;  /* 0x0000001318137220 */ /* 0x000fe20000400000 */
[----:B------:R-:W-:Y:S01]  /*8130*/  F2FP.BF16.F32.PACK_AB R6, R3, R2 ;  /* 0x000000020306723e */ /* 0x000fe200000010ff */
[C---:B------:R-:W-:Y:S01]  /*8140*/  FFMA R12, R26.reuse, R34, R12 ;  /* 0x000000221a0c7223 */ /* 0x040fe2000000000c */
[----:B------:R-:W-:Y:S01]  /*8150*/  F2FP.BF16.F32.PACK_AB R7, R11, R7 ;  /* 0x000000070b07723e */ /* 0x000fe200000010ff */
[----:B------:R-:W-:Y:S01]  /*8160*/  FFMA R13, R26, R35, R13 ;  /* 0x000000231a0d7223 */ /* 0x000fe2000000000d */
[----:B------:R-:W-:Y:S01]  /*8170*/  LEA R0, R0, UR45, 0x1 ;  /* 0x0000002d00007c11 */ /* 0x000fe2000f8e08ff */
[C---:B------:R-:W-:Y:S01]  /*8180*/  FFMA R14, R26.reuse, R36, R14 ;  /* 0x000000241a0e7223 */ /* 0x040fe2000000000e */
[----:B------:R-:W-:Y:S01]  /*8190*/  FFMA R19, R26, R37, R19 ;  /* 0x000000251a137223 */ /* 0x000fe20000000013 */
[----:B------:R-:W-:Y:S02]  /*81a0*/  F2FP.BF16.F32.PACK_AB R8, R9, R8 ;  /* 0x000000080908723e */ /* 0x000fe400000010ff */
[----:B------:R1:W-:Y:S01]  /*81b0*/  STS.128 [R0+0x200], R4 ;  /* 0x0002000400007388 */ /* 0x0003e20000000c00 */
[----:B------:R-:W-:Y:S02]  /*81c0*/  F2FP.BF16.F32.PACK_AB R9, R15, R10 ;  /* 0x0000000a0f09723e */ /* 0x000fe400000010ff */
        /* <DEDUP_REMOVED lines=15> */
[----:B------:R-:W-:Y:S01]  /*82c0*/  ULEA UR6, UR44, UR45, 0xc ;  /* 0x0000002d2c067291 */ /* 0x000fe2000f8e60ff */
[----:B------:R-:W-:Y:S01]  /*82d0*/  R2UR UR12, R57 ;  /* 0x00000000390c72ca */ /* 0x000fe200000e0000 */
[----:B------:R-:W-:Y:S02]  /*82e0*/  UIADD3 UR9, UPT, UPT, UR47, 0x10, URZ ;  /* 0x000000102f097890 */ /* 0x000fe4000fffe0ff */
[----:B------:R-:W-:Y:S02]  /*82f0*/  UIADD3 UR8, UPT, UPT, UR6, 0x200, URZ ;  /* 0x0000020006087890 */ /* 0x000fe4000fffe0ff */
[----:B------:R-:W-:Y:S02]  /*8300*/  UIADD3 UR6, UPT, UPT, UR6, 0xa00, URZ ;  /* 0x00000a0006067890 */ /* 0x000fe4000fffe0ff */
[----:B------:R-:W-:Y:S02]  /*8310*/  UIADD3 UR7, UPT, UPT, UR47, 0x30, URZ ;  /* 0x000000302f077890 */ /* 0x000fe4000fffe0ff */
[----:B--2---:R-:W-:Y:S04]  /*8320*/  UIADD3 UR4, UP0, UPT, UR14, 0x680, URZ ;  /* 0x000006800e047890 */ /* 0x004fe8000ff1e0ff */
[----:B------:R-:W-:Y:S09]  /*8330*/  UIADD3.X UR5, UPT, UPT, URZ, UR15, URZ, UP0, !UPT ;  /* 0x0000000fff057290 */ /* 0x000ff200087fe4ff */
[----:B------:R2:W-:Y:S02]  /*8340*/  UTMASTG.4D.IM2COL [UR8], [UR4] ;  /* 0x00000008040073b5 */ /* 0x0005e40008058000 */
[----:B--2---:R-:W-:Y:S01]  /*8350*/  UMOV UR8, UR6 ;  /* 0x0000000600087c82 */ /* 0x004fe20008000000 */
[----:B------:R-:W-:Y:S02]  /*8360*/  UMOV UR9, UR7 ;  /* 0x0000000700097c82 */ /* 0x000fe40008000000 */
[----:B------:R2:W-:Y:S02]  /*8370*/  UTMASTG.4D.IM2COL [UR8], [UR4] ;  /* 0x00000008040073b5 */ /* 0x0005e40008058000 */
[----:B--2---:R0:W-:Y:S02]  /*8380*/  UTMACMDFLUSH ;  /* 0x00000000000079b7 */ /* 0x0041e40000000000 */
.L_x_131:
[----:B------:R-:W-:Y:S05]  /*8390*/  BSYNC.RECONVERGENT B0 ;  /* 0x0000000000007941 */ /* 0x000fea0003800200 */
.L_x_130:
[----:B------:R-:W-:Y:S01]  /*83a0*/  UIADD3 UR4, UPT, UPT, UR44, 0x1, URZ ;  /* 0x000000012c047890 */ /* 0x000fe2000fffe0ff */
[----:B------:R-:W-:Y:S03]  /*83b0*/  BSSY.RECONVERGENT B0, `(.L_x_132) ;  /* 0x0000008000007945 */ /* 0x000fe60003800200 */
[----:B------:R-:W-:Y:S04]  /*83c0*/  UISETP.NE.AND UP0, UPT, UR4, 0x3, UPT ;  /* 0x000000030400788c */ /* 0x000fe8000bf05270 */
[----:B------:R-:W-:Y:S02]  /*83d0*/  UISETP.EQ.XOR UP1, UPT, UR46, 0x3, !UP0 ;  /* 0x000000032e00788c */ /* 0x000fe4000c722a70 */
[----:B------:R-:W-:Y:S02]  /*83e0*/  USEL UR48, UR4, URZ, UP0 ;  /* 0x000000ff04307287 */ /* 0x000fe40008000000 */
[----:B------:R-:W-:Y:S04]  /*83f0*/  USEL UR5, URZ, 0x1, !UP1 ;  /* 0x00000001ff057887 */ /* 0x000fe8000c800000 */
[----:B------:R-:W-:Y:S01]  /*8400*/  ULOP3.LUT UR51, UR51, UR5, URZ, 0x3c, !UPT ;  /* 0x0000000533337292 */ /* 0x000fe2000f8e3cff */
[----:B------:R-:W-:Y:S11]  /*8410*/  @P0 BRA `(.L_x_133) ;  /* 0x0000000000040947 */ /* 0x000ff60003800000 */
[----:B------:R-:W-:Y:S04]  /*8420*/  DEPBAR.LE SB0, 0x1 ;  /* 0x000080400000791a */ /* 0x000fe80000000000 */
.L_x_133:
[----:B------:R-:W-:Y:S05]  /*8430*/  BSYNC.RECONVERGENT B0 ;  /* 0x0000000000007941 */ /* 0x000fea0003800200 */
.L_x_132:
[----:B------:R-:W-:Y:S01]  /*8440*/  BAR.SYNC.DEFER_BLOCKING 0x1, 0x80 ;  /* 0x0042000000007b1d */ /* 0x000fe20000010000 */
[----:B------:R-:W-:Y:S01]  /*8450*/  UISETP.NE.AND UP0, UPT, UR50, -0x2, UPT ;  /* 0xfffffffe3200788c */ /* 0x000fe2000bf05270 */
[----:B------:R-:W-:Y:S08]  /*8460*/  IADD3 R22, PT, PT, R22, 0x1, RZ ;  /* 0x0000000116167810 */ /* 0x000ff00007ffe0ff */
[----:B------:R-:W-:Y:S05]  /*8470*/  BRA.U !UP0, `(.L_x_134) ;  /* 0x0000000108287547 */ /* 0x000fea000b800000 */
[----:B-1----:R-:W1:Y:S01]  /*8480*/  S2R R0, SR_CgaCtaId ;  /* 0x0000000000007919 */ /* 0x002e620000008800 */
[----:B------:R-:W-:Y:S01]  /*8490*/  ISETP.NE.AND P0, PT, R61, RZ, PT ;  /* 0x000000ff3d00720c */ /* 0x000fe20003f05270 */
[----:B------:R-:W-:Y:S01]  /*84a0*/  IMAD.U32 R2, RZ, RZ, UR49 ;  /* 0x00000031ff027e24 */ /* 0x000fe2000f8e00ff */
[----:B------:R-:W-:Y:S04]  /*84b0*/  UIADD3 UR4, UPT, UPT, UR49, 0x1, URZ ;  /* 0x0000000131047890 */ /* 0x000fe8000fffe0ff */
[----:B------:R-:W-:Y:S04]  /*84c0*/  UISETP.NE.AND UP0, UPT, UR4, 0x3, UPT ;  /* 0x000000030400788c */ /* 0x000fe8000bf05270 */
[----:B------:R-:W-:Y:S03]  /*84d0*/  USEL UR49, UR4, URZ, UP0 ;  /* 0x000000ff04317287 */ /* 0x000fe60008000000 */
[----:B------:R-:W-:Y:S05]  /*84e0*/  @P0 LEA R2, R2, UR45, 0x3 ;  /* 0x0000002d02020c11 */ /* 0x000fea000f8e18ff */
[----:B------:R-:W-:Y:S05]  /*84f0*/  @P0 VIADD R2, R2, 0x128 ;  /* 0x0000012802020836 */ /* 0x000fea0000000000 */
[----:B-1----:R-:W-:Y:S04]  /*8500*/  @P0 PRMT R0, R0, 0x654, R2 ;  /* 0x0000065400000816 */ /* 0x002fe80000000002 */
[----:B------:R2:W-:Y:S03]  /*8510*/  @P0 SYNCS.ARRIVE.TRANS64.RED.A1T0 RZ, [R0+URZ], RZ ;  /* 0x000000ff00ff09a7 */ /* 0x0005e600081004ff */
.L_x_134:
[----:B------:R-:W-:Y:S01]  /*8520*/  R2UR UR5, R49 ;  /* 0x00000000310572ca */ /* 0x000fe200000e0000 */
[----:B------:R-:W-:Y:S01]  /*8530*/  UISETP.NE.AND UP0, UPT, UR60, URZ, UPT ;  /* 0x000000ff3c00728c */ /* 0x000fe2000bf05270 */
[----:B------:R-:W-:Y:S01]  /*8540*/  R2UR UR4, R50 ;  /* 0x00000000320472ca */ /* 0x000fe200000e0000 */
[----:B------:R-:W-:Y:S01]  /*8550*/  UIADD3 UR50, UPT, UPT, UR50, 0x2, URZ ;  /* 0x0000000232327890 */ /* 0x000fe2000fffe0ff */
[----:B------:R-:W-:Y:S01]  /*8560*/  ISETP.NE.AND P0, PT, R22, 0x2, PT ;  /* 0x000000021600780c */ /* 0x000fe20003f05270 */
[----:B------:R-:W-:Y:S01]  /*8570*/  UMOV UR46, UR61 ;  /* 0x0000003d002e7c82 */ /* 0x000fe20008000000 */
[----:B------:R-:W-:Y:S02]  /*8580*/  LOP3.LUT R52, R52, 0x1, RZ, 0x3c, !PT ;  /* 0x0000000134347812 */ /* 0x000fe400078e3cff */
[----:B-12---:R-:W-:Y:S02]  /*8590*/  SEL R0, RZ, 0x1, P0 ;  /* 0x00000001ff007807 */ /* 0x006fe40000000000 */
[----:B------:R-:W-:Y:S02]  /*85a0*/  SEL R22, R22, RZ, P0 ;  /* 0x000000ff16167207 */ /* 0x000fe40000000000 */
[----:B------:R-:W-:Y:S01]  /*85b0*/  LOP3.LUT R53, R53, R0, RZ, 0x3c, !PT ;  /* 0x0000000035357212 */ /* 0x000fe200078e3cff */
[----:B------:R-:W-:Y:S02]  /*85c0*/  UIADD3 UR20, UPT, UPT, UR36, UR5, URZ ;  /* 0x0000000524147290 */ /* 0x000fe4000fffe0ff */
[----:B------:R-:W-:Y:S01]  /*85d0*/  UIADD3 UR44, UPT, UPT, UR37, UR4, URZ ;  /* 0x00000004252c7290 */ /* 0x000fe2000fffe0ff */
[----:B------:R-:W-:Y:S11]  /*85e0*/  BRA.U UP0, `(.L_x_135) ;  /* 0xffffffdd000c7547 */ /* 0x000ff6000b83ffff */
[----:B------:R-:W-:-:S13]  /*85f0*/  R2UR UR4, R51 ;  /* 0x00000000330472ca */ /* 0x000fda00000e0000 */
[----:B------:R-:W-:-:S09]  /*8600*/  UISETP.NE.AND UP0, UPT, UR4, URZ, UPT ;  /* 0x000000ff0400728c */ /* 0x000fd2000bf05270 */
[----:B------:R-:W-:Y:S05]  /*8610*/  BRA.U !UP0, `(.L_x_136) ;  /* 0x0000000108487547 */ /* 0x000fea000b800000 */
[----:B------:R-:W1:Y:S02]  /*8620*/  LDCU.64 UR4, c[0x0][0x890] ;  /* 0x00011200ff0477ac */ /* 0x000e640008000a00 */
[----:B-1----:R-:W-:-:S04]  /*8630*/  UISETP.NE.U32.AND UP0, UPT, UR4, URZ, UPT ;  /* 0x000000ff0400728c */ /* 0x002fc8000bf05070 */
[----:B------:R-:W-:-:S09]  /*8640*/  UISETP.NE.AND.EX UP0, UPT, UR5, URZ, UPT, UP0 ;  /* 0x000000ff0500728c */ /* 0x000fd2000bf05300 */
[----:B------:R-:W-:Y:S05]  /*8650*/  BRA.U UP0, `(.L_x_137) ;  /* 0x00000001000c7547 */ /* 0x000fea000b800000 */
[----:B------:R-:W-:-:S13]  /*8660*/  FSETP.NEU.AND P0, PT, R26, RZ, PT ;  /* 0x000000ff1a00720b */ /* 0x000fda0003f0d000 */
[----:B------:R-:W-:Y:S05]  /*8670*/  @!P0 EXIT ;  /* 0x000000000000894d */ /* 0x000fea0003800000 */
[----:B------:R-:W-:Y:S05]  /*8680*/  BRA `(.L_x_136) ;  /* 0x00000000002c7947 */ /* 0x000fea0003800000 */
.L_x_137:
[----:B------:R-:W-:Y:S01]  /*8690*/  ISETP.NE.AND P0, PT, R60, RZ, PT ;  /* 0x000000ff3c00720c */ /* 0x000fe20003f05270 */
[----:B------:R-:W-:-:S12]  /*86a0*/  BSSY.RECONVERGENT B0, `(.L_x_136) ;  /* 0x0000009000007945 */ /* 0x000fd80003800200 */
[----:B------:R-:W-:Y:S05]  /*86b0*/  @P0 BRA `(.L_x_138) ;  /* 0x0000000000140947 */ /* 0x000fea0003800000 */
[----:B------:R-:W1:Y:S02]  /*86c0*/  LDCU.64 UR4, c[0x0][0x888] ;  /* 0x00011100ff0477ac */ /* 0x000e640008000a00 */
[----:B-1----:R-:W-:-:S04]  /*86d0*/  ISETP.NE.U32.AND P0, PT, RZ, UR4, PT ;  /* 0x00000004ff007c0c */ /* 0x002fc8000bf05070 */
[----:B------:R-:W-:-:S13]  /*86e0*/  ISETP.NE.AND.EX P0, PT, RZ, UR5, PT, P0 ;  /* 0x00000005ff007c0c */ /* 0x000fda000bf05300 */
[----:B------:R-:W-:Y:S05]  /*86f0*/  @!P0 EXIT ;  /* 0x000000000000894d */ /* 0x000fea0003800000 */
[----:B------:R-:W-:Y:S05]  /*8700*/  BRA `(.L_x_139) ;  /* 0x0000000000087947 */ /* 0x000fea0003800000 */
.L_x_138:
[----:B------:R-:W-:-:S13]  /*8710*/  FSETP.NEU.AND P0, PT, R26, RZ, PT ;  /* 0x000000ff1a00720b */ /* 0x000fda0003f0d000 */
[----:B------:R-:W-:Y:S05]  /*8720*/  @!P0 EXIT ;  /* 0x000000000000894d */ /* 0x000fea0003800000 */
.L_x_139:
[----:B------:R-:W-:Y:S05]  /*8730*/  BSYNC.RECONVERGENT B0 ;  /* 0x0000000000007941 */ /* 0x000fea0003800200 */
.L_x_136:
[----:B------:R-:W1:Y:S01]  /*8740*/  S2UR UR5, SR_CgaCtaId ;  /* 0x00000000000579c3 */ /* 0x000e620000008800 */
[----:B------:R-:W-:Y:S01]  /*8750*/  ULEA UR4, UR49, UR45, 0x3 ;  /* 0x0000002d31047291 */ /* 0x000fe2000f8e18ff */
[----:B------:R-:W-:-:S04]  /*8760*/  DEPBAR.LE SB0, 0x0 ;  /* 0x000080000000791a */ /* 0x000fc80000000000 */
[----:B------:R-:W-:-:S04]  /*8770*/  UIADD3 UR4, UPT, UPT, UR4, 0x128, URZ ;  /* 0x0000012804047890 */ /* 0x000fc8000fffe0ff */
[----:B-1----:R-:W-:-:S09]  /*8780*/  UPRMT UR4, UR5, 0x654, UR4 ;  /* 0x0000065405047896 */ /* 0x002fd20008000004 */
[----:B------:R-:W-:Y:S01]  /*8790*/  SYNCS.ARRIVE.TRANS64.RED.A1T0 RZ, [UR4], RZ ;  /* 0x000000ffffff79a7 */ /* 0x000fe20008100404 */
[----:B------:R-:W-:Y:S05]  /*87a0*/  EXIT ;  /* 0x000000000000794d */ /* 0x000fea0003800000 */
.L_x_25:
[----:B------:R-:W-:Y:S07]  /*87b0*/  MOV R0, UR17 ;  /* 0x0000001100007c02 */ /* 0x000fee0008000f00 */
.L_x_140:
[----:B-1----:R1:W2:Y:S02]  /*87c0*/  SYNCS.PHASECHK.TRANS64.TRYWAIT P0, [R0+URZ+0x88], R4 ;  /* 0x00008804000075a7 */ /* 0x0022a400080011ff */
[----:B--2---:R-:W-:Y:S05]  /*87d0*/  @!P0 NANOSLEEP.SYNCS 0x989680 ;  /* 0x009896800000895d */ /* 0x004fea0003900000 */
[----:B------:R-:W2:Y:S02]  /*87e0*/  @!P0 SYNCS.PHASECHK.TRANS64 P0, [R0+URZ+0x88], R4 ;  /* 0x00008804000085a7 */ /* 0x000ea400080010ff */
[----:B--2---:R-:W-:Y:S05]  /*87f0*/  @!P0 BRA `(.L_x_140) ;  /* 0xfffffffc00f08947 */ /* 0x004fea000383ffff */
[----:B------:R-:W-:Y:S05]  /*8800*/  BRA `(.L_x_24) ;  /* 0xffffff9400287947 */ /* 0x000fea000383ffff */
.L_x_32:
[----:B------:R-:W-:Y:S07]  /*8810*/  MOV R0, UR17 ;  /* 0x0000001100007c02 */ /* 0x000fee0008000f00 */
.L_x_141:
[----:B-1----:R1:W2:Y:S02]  /*8820*/  SYNCS.PHASECHK.TRANS64.TRYWAIT P0, [R0+URZ+0x88], R4 ;  /* 0x00008804000075a7 */ /* 0x0022a400080011ff */
[----:B--2---:R-:W-:Y:S05]  /*8830*/  @!P0 NANOSLEEP.SYNCS 0x989680 ;  /* 0x009896800000895d */ /* 0x004fea0003900000 */
[----:B------:R-:W2:Y:S02]  /*8840*/  @!P0 SYNCS.PHASECHK.TRANS64 P0, [R0+URZ+0x88], R4 ;  /* 0x00008804000085a7 */ /* 0x000ea400080010ff */
[----:B--2---:R-:W-:Y:S05]  /*8850*/  @!P0 BRA `(.L_x_141) ;  /* 0xfffffffc00f08947 */ /* 0x004fea000383ffff */
[----:B------:R-:W-:Y:S05]  /*8860*/  BRA `(.L_x_31) ;  /* 0xffffff9800847947 */ /* 0x000fea000383ffff */
.L_x_37:
[----:B------:R-:W-:-:S07]  /*8870*/  MOV R0, UR25 ;  /* 0x0000001900007c02 */ /* 0x000fce0008000f00 */
.L_x_142:
[----:B-1----:R1:W2:Y:S02]  /*8880*/  SYNCS.PHASECHK.TRANS64.TRYWAIT P0, [R0+URZ+0x150], R3 ;  /* 0x00015003000075a7 */ /* 0x0022a400080011ff */
[----:B--2---:R-:W-:Y:S05]  /*8890*/  @!P0 NANOSLEEP.SYNCS 0x989680 ;  /* 0x009896800000895d */ /* 0x004fea0003900000 */
[----:B------:R-:W2:Y:S02]  /*88a0*/  @!P0 SYNCS.PHASECHK.TRANS64 P0, [R0+URZ+0x150], R3 ;  /* 0x00015003000085a7 */ /* 0x000ea400080010ff */
[----:B--2---:R-:W-:Y:S05]  /*88b0*/  @!P0 BRA `(.L_x_142) ;  /* 0xfffffffc00f08947 */ /* 0x004fea000383ffff */
[----:B------:R-:W-:Y:S05]  /*88c0*/  BRA `(.L_x_143) ;  /* 0xffffff9c00507947 */ /* 0x000fea000383ffff */
.L_x_41:
[----:B------:R-:W-:-:S07]  /*88d0*/  MOV R0, UR4 ;  /* 0x0000000400007c02 */ /* 0x000fce0008000f00 */
.L_x_144:
[----:B-1----:R1:W2:Y:S02]  /*88e0*/  SYNCS.PHASECHK.TRANS64.TRYWAIT P0, [R0+URZ], R2 ;  /* 0x00000002000075a7 */ /* 0x0022a400080011ff */
[----:B--2---:R-:W-:Y:S05]  /*88f0*/  @!P0 NANOSLEEP.SYNCS 0x989680 ;  /* 0x009896800000895d */ /* 0x004fea0003900000 */
[----:B------:R-:W2:Y:S02]  /*8900*/  @!P0 SYNCS.PHASECHK.TRANS64 P0, [R0+URZ], R2 ;  /* 0x00000002000085a7 */ /* 0x000ea400080010ff */
[----:B--2---:R-:W-:Y:S05]  /*8910*/  @!P0 BRA `(.L_x_144) ;  /* 0xfffffffc00f08947 */ /* 0x004fea000383ffff */
[----:B------:R-:W-:Y:S05]  /*8920*/  BRA `(.L_x_145) ;  /* 0xffffffa000e87947 */ /* 0x000fea000383ffff */
.L_x_42:
[----:B------:R-:W-:-:S07]  /*8930*/  MOV R0, UR5 ;  /* 0x0000000500007c02 */ /* 0x000fce0008000f00 */
.L_x_146:
[----:B-1----:R1:W2:Y:S02]  /*8940*/  SYNCS.PHASECHK.TRANS64.TRYWAIT P0, [R0+URZ], R2 ;  /* 0x00000002000075a7 */ /* 0x0022a400080011ff */
[----:B--2---:R-:W-:Y:S05]  /*8950*/  @!P0 NANOSLEEP.SYNCS 0x989680 ;  /* 0x009896800000895d */ /* 0x004fea0003900000 */
[----:B------:R-:W2:Y:S02]  /*8960*/  @!P0 SYNCS.PHASECHK.TRANS64 P0, [R0+URZ], R2 ;  /* 0x00000002000085a7 */ /* 0x000ea400080010ff */
[----:B--2---:R-:W-:Y:S05]  /*8970*/  @!P0 BRA `(.L_x_146) ;  /* 0xfffffffc00f08947 */ /* 0x004fea000383ffff */
[----:B------:R-:W-:Y:S05]  /*8980*/  BRA `(.L_x_147) ;  /* 0xffffffa000f87947 */ /* 0x000fea000383ffff */
.L_x_43:
[----:B------:R-:W-:-:S07]  /*8990*/  MOV R0, UR5 ;  /* 0x0000000500007c02 */ /* 0x000fce0008000f00 */
.L_x_148:
[----:B-1----:R1:W2:Y:S02]  /*89a0*/  SYNCS.PHASECHK.TRANS64.TRYWAIT P0, [R0+URZ], R2 ;  /* 0x00000002000075a7 */ /* 0x0022a400080011ff */
[----:B--2---:R-:W-:Y:S05]  /*89b0*/  @!P0 NANOSLEEP.SYNCS 0x989680 ;  /* 0x009896800000895d */ /* 0x004fea0003900000 */
[----:B------:R-:W2:Y:S02]  /*89c0*/  @!P0 SYNCS.PHASECHK.TRANS64 P0, [R0+URZ], R2 ;  /* 0x00000002000085a7 */ /* 0x000ea400080010ff */
[----:B--2---:R-:W-:Y:S05]  /*89d0*/  @!P0 BRA `(.L_x_148) ;  /* 0xfffffffc00f08947 */ /* 0x004fea000383ffff */
[----:B------:R-:W-:Y:S05]  /*89e0*/  BRA `(.L_x_149) ;  /* 0xffffffa400087947 */ /* 0x000fea000383ffff */
.L_x_44:
[----:B------:R-:W-:-:S07]  /*89f0*/  MOV R0, UR5 ;  /* 0x0000000500007c02 */ /* 0x000fce0008000f00 */
.L_x_150:
[----:B-1----:R1:W2:Y:S02]  /*8a00*/  SYNCS.PHASECHK.TRANS64.TRYWAIT P0, [R0+URZ], R2 ;  /* 0x00000002000075a7 */ /* 0x0022a400080011ff */
[----:B--2---:R-:W-:Y:S05]  /*8a10*/  @!P0 NANOSLEEP.SYNCS 0x989680 ;  /* 0x009896800000895d */ /* 0x004fea0003900000 */
[----:B------:R-:W2:Y:S02]  /*8a20*/  @!P0 SYNCS.PHASECHK.TRANS64 P0, [R0+URZ], R2 ;  /* 0x00000002000085a7 */ /* 0x000ea400080010ff */
[----:B--2---:R-:W-:Y:S05]  /*8a30*/  @!P0 BRA `(.L_x_150) ;  /* 0xfffffffc00f08947 */ /* 0x004fea000383ffff */
[----:B------:R-:W-:Y:S05]  /*8a40*/  BRA `(.L_x_151) ;  /* 0xffffffa400187947 */ /* 0x000fea000383ffff */
.L_x_45:
[----:B------:R-:W-:-:S07]  /*8a50*/  MOV R0, UR5 ;  /* 0x0000000500007c02 */ /* 0x000fce0008000f00 */
.L_x_152:
[----:B-1----:R1:W2:Y:S02]  /*8a60*/  SYNCS.PHASECHK.TRANS64.TRYWAIT P0, [R0+URZ], R2 ;  /* 0x00000002000075a7 */ /* 0x0022a400080011ff */
[----:B--2---:R-:W-:Y:S05]  /*8a70*/  @!P0 NANOSLEEP.SYNCS 0x989680 ;  /* 0x009896800000895d */ /* 0x004fea0003900000 */
[----:B------:R-:W2:Y:S02]  /*8a80*/  @!P0 SYNCS.PHASECHK.TRANS64 P0, [R0+URZ], R2 ;  /* 0x00000002000085a7 */ /* 0x000ea400080010ff */
[----:B--2---:R-:W-:Y:S05]  /*8a90*/  @!P0 BRA `(.L_x_152) ;  /* 0xfffffffc00f08947 */ /* 0x004fea000383ffff */
[----:B------:R-:W-:Y:S05]  /*8aa0*/  BRA `(.L_x_153) ;  /* 0xffffffa400287947 */ /* 0x000fea000383ffff */
.L_x_46:
[----:B------:R-:W-:-:S07]  /*8ab0*/  MOV R0, UR5 ;  /* 0x0000000500007c02 */ /* 0x000fce0008000f00 */
.L_x_154:
[----:B-1----:R1:W2:Y:S02]  /*8ac0*/  SYNCS.PHASECHK.TRANS64.TRYWAIT P0, [R0+URZ], R2 ;  /* 0x00000002000075a7 */ /* 0x0022a400080011ff */
[----:B--2---:R-:W-:Y:S05]  /*8ad0*/  @!P0 NANOSLEEP.SYNCS 0x989680 ;  /* 0x009896800000895d */ /* 0x004fea0003900000 */
[----:B------:R-:W2:Y:S02]  /*8ae0*/  @!P0 SYNCS.PHASECHK.TRANS64 P0, [R0+URZ], R2 ;  /* 0x00000002000085a7 */ /* 0x000ea400080010ff */
[----:B--2---:R-:W-:Y:S05]  /*8af0*/  @!P0 BRA `(.L_x_154) ;  /* 0xfffffffc00f08947 */ /* 0x004fea000383ffff */
[----:B------:R-:W-:Y:S05]  /*8b00*/  BRA `(.L_x_155) ;  /* 0xffffffa400387947 */ /* 0x000fea000383ffff */
.L_x_47:
[----:B------:R-:W-:-:S07]  /*8b10*/  MOV R0, UR5 ;  /* 0x0000000500007c02 */ /* 0x000fce0008000f00 */
.L_x_156:
[----:B-1----:R1:W2:Y:S02]  /*8b20*/  SYNCS.PHASECHK.TRANS64.TRYWAIT P0, [R0+URZ], R2 ;  /* 0x00000002000075a7 */ /* 0x0022a400080011ff */
[----:B--2---:R-:W-:Y:S05]  /*8b30*/  @!P0 NANOSLEEP.SYNCS 0x989680 ;  /* 0x009896800000895d */ /* 0x004fea0003900000 */
[----:B------:R-:W2:Y:S02]  /*8b40*/  @!P0 SYNCS.PHASECHK.TRANS64 P0, [R0+URZ], R2 ;  /* 0x00000002000085a7 */ /* 0x000ea400080010ff */
[----:B--2---:R-:W-:Y:S05]  /*8b50*/  @!P0 BRA `(.L_x_156) ;  /* 0xfffffffc00f08947 */ /* 0x004fea000383ffff */
[----:B------:R-:W-:Y:S05]  /*8b60*/  BRA `(.L_x_157) ;  /* 0xffffffa400487947 */ /* 0x000fea000383ffff */
.L_x_48:
[----:B------:R-:W-:-:S07]  /*8b70*/  MOV R0, UR5 ;  /* 0x0000000500007c02 */ /* 0x000fce0008000f00 */
.L_x_158:
[----:B-1----:R1:W2:Y:S02]  /*8b80*/  SYNCS.PHASECHK.TRANS64.TRYWAIT P0, [R0+URZ], R2 ;  /* 0x00000002000075a7 */ /* 0x0022a400080011ff */
[----:B--2---:R-:W-:Y:S05]  /*8b90*/  @!P0 NANOSLEEP.SYNCS 0x989680 ;  /* 0x009896800000895d */ /* 0x004fea0003900000 */
[----:B------:R-:W2:Y:S02]  /*8ba0*/  @!P0 SYNCS.PHASECHK.TRANS64 P0, [R0+URZ], R2 ;  /* 0x00000002000085a7 */ /* 0x000ea400080010ff */
[----:B--2---:R-:W-:Y:S05]  /*8bb0*/  @!P0 BRA `(.L_x_158) ;  /* 0xfffffffc00f08947 */ /* 0x004fea000383ffff */
[----:B------:R-:W-:Y:S05]  /*8bc0*/  BRA `(.L_x_159) ;  /* 0xffffffa400587947 */ /* 0x000fea000383ffff */
.L_x_49:
[----:B------:R-:W-:-:S07]  /*8bd0*/  MOV R0, UR5 ;  /* 0x0000000500007c02 */ /* 0x000fce0008000f00 */
.L_x_160:
[----:B-1----:R1:W2:Y:S02]  /*8be0*/  SYNCS.PHASECHK.TRANS64.TRYWAIT P0, [R0+URZ], R2 ;  /* 0x00000002000075a7 */ /* 0x0022a400080011ff */
[----:B--2---:R-:W-:Y:S05]  /*8bf0*/  @!P0 NANOSLEEP.SYNCS 0x989680 ;  /* 0x009896800000895d */ /* 0x004fea0003900000 */
[----:B------:R-:W2:Y:S02]  /*8c00*/  @!P0 SYNCS.PHASECHK.TRANS64 P0, [R0+URZ], R2 ;  /* 0x00000002000085a7 */ /* 0x000ea400080010ff */
[----:B--2---:R-:W-:Y:S05]  /*8c10*/  @!P0 BRA `(.L_x_160) ;  /* 0xfffffffc00f08947 */ /* 0x004fea000383ffff */
[----:B------:R-:W-:Y:S05]  /*8c20*/  BRA `(.L_x_161) ;  /* 0xffffffa400687947 */ /* 0x000fea000383ffff */
.L_x_50:
[----:B------:R-:W-:-:S07]  /*8c30*/  MOV R0, UR5 ;  /* 0x0000000500007c02 */ /* 0x000fce0008000f00 */
.L_x_162:
[----:B-1----:R1:W2:Y:S02]  /*8c40*/  SYNCS.PHASECHK.TRANS64.TRYWAIT P0, [R0+URZ], R2 ;  /* 0x00000002000075a7 */ /* 0x0022a400080011ff */
[----:B--2---:R-:W-:Y:S05]  /*8c50*/  @!P0 NANOSLEEP.SYNCS 0x989680 ;  /* 0x009896800000895d */ /* 0x004fea0003900000 */
[----:B------:R-:W2:Y:S02]  /*8c60*/  @!P0 SYNCS.PHASECHK.TRANS64 P0, [R0+URZ], R2 ;  /* 0x00000002000085a7 */ /* 0x000ea400080010ff */
[----:B--2---:R-:W-:Y:S05]  /*8c70*/  @!P0 BRA `(.L_x_162) ;  /* 0xfffffffc00f08947 */ /* 0x004fea000383ffff */
[----:B------:R-:W-:Y:S05]  /*8c80*/  BRA `(.L_x_163) ;  /* 0xffffffa400787947 */ /* 0x000fea000383ffff */
.L_x_51:
[----:B------:R-:W-:-:S07]  /*8c90*/  MOV R0, UR5 ;  /* 0x0000000500007c02 */ /* 0x000fce0008000f00 */
.L_x_164:
[----:B-1----:R1:W2:Y:S02]  /*8ca0*/  SYNCS.PHASECHK.TRANS64.TRYWAIT P0, [R0+URZ], R2 ;  /* 0x00000002000075a7 */ /* 0x0022a400080011ff */
[----:B--2---:R-:W-:Y:S05]  /*8cb0*/  @!P0 NANOSLEEP.SYNCS 0x989680 ;  /* 0x009896800000895d */ /* 0x004fea0003900000 */
[----:B------:R-:W2:Y:S02]  /*8cc0*/  @!P0 SYNCS.PHASECHK.TRANS64 P0, [R0+URZ], R2 ;  /* 0x00000002000085a7 */ /* 0x000ea400080010ff */
[----:B--2---:R-:W-:Y:S05]  /*8cd0*/  @!P0 BRA `(.L_x_164) ;  /* 0xfffffffc00f08947 */ /* 0x004fea000383ffff */
[----:B------:R-:W-:Y:S05]  /*8ce0*/  BRA `(.L_x_165) ;  /* 0xffffffa400887947 */ /* 0x000fea000383ffff */
.L_x_52:
[----:B------:R-:W-:-:S07]  /*8cf0*/  MOV R0, UR5 ;  /* 0x0000000500007c02 */ /* 0x000fce0008000f00 */
.L_x_166:
[----:B-1----:R1:W2:Y:S02]  /*8d00*/  SYNCS.PHASECHK.TRANS64.TRYWAIT P0, [R0+URZ], R2 ;  /* 0x00000002000075a7 */ /* 0x0022a400080011ff */
[----:B--2---:R-:W-:Y:S05]  /*8d10*/  @!P0 NANOSLEEP.SYNCS 0x989680 ;  /* 0x009896800000895d */ /* 0x004fea0003900000 */
[----:B------:R-:W2:Y:S02]  /*8d20*/  @!P0 SYNCS.PHASECHK.TRANS64 P0, [R0+URZ], R2 ;  /* 0x00000002000085a7 */ /* 0x000ea400080010ff */
[----:B--2---:R-:W-:Y:S05]  /*8d30*/  @!P0 BRA `(.L_x_166) ;  /* 0xfffffffc00f08947 */ /* 0x004fea000383ffff */
[----:B------:R-:W-:Y:S05]  /*8d40*/  BRA `(.L_x_167) ;  /* 0xffffffa400987947 */ /* 0x000fea000383ffff */
.L_x_53:
[----:B------:R-:W-:-:S07]  /*8d50*/  MOV R0, UR5 ;  /* 0x0000000500007c02 */ /* 0x000fce0008000f00 */
.L_x_168:
[----:B-1----:R1:W2:Y:S02]  /*8d60*/  SYNCS.PHASECHK.TRANS64.TRYWAIT P0, [R0+URZ], R2 ;  /* 0x00000002000075a7 */ /* 0x0022a400080011ff */
[----:B--2---:R-:W-:Y:S05]  /*8d70*/  @!P0 NANOSLEEP.SYNCS 0x989680 ;  /* 0x009896800000895d */ /* 0x004fea0003900000 */
[----:B------:R-:W2:Y:S02]  /*8d80*/  @!P0 SYNCS.PHASECHK.TRANS64 P0, [R0+URZ], R2 ;  /* 0x00000002000085a7 */ /* 0x000ea400080010ff */
[----:B--2---:R-:W-:Y:S05]  /*8d90*/  @!P0 BRA `(.L_x_168) ;  /* 0xfffffffc00f08947 */ /* 0x004fea000383ffff */
[----:B------:R-:W-:Y:S05]  /*8da0*/  BRA `(.L_x_169) ;  /* 0xffffffa400a87947 */ /* 0x000fea000383ffff */
.L_x_54:
[----:B------:R-:W-:-:S07]  /*8db0*/  MOV R0, UR5 ;  /* 0x0000000500007c02 */ /* 0x000fce0008000f00 */
.L_x_170:
[----:B-1----:R1:W2:Y:S02]  /*8dc0*/  SYNCS.PHASECHK.TRANS64.TRYWAIT P0, [R0+URZ], R2 ;  /* 0x00000002000075a7 */ /* 0x0022a400080011ff */
[----:B--2---:R-:W-:Y:S05]  /*8dd0*/  @!P0 NANOSLEEP.SYNCS 0x989680 ;  /* 0x009896800000895d */ /* 0x004fea0003900000 */
[----:B------:R-:W2:Y:S02]  /*8de0*/  @!P0 SYNCS.PHASECHK.TRANS64 P0, [R0+URZ], R2 ;  /* 0x00000002000085a7 */ /* 0x000ea400080010ff */
[----:B--2---:R-:W-:Y:S05]  /*8df0*/  @!P0 BRA `(.L_x_170) ;  /* 0xfffffffc00f08947 */ /* 0x004fea000383ffff */
[----:B------:R-:W-:Y:S05]  /*8e00*/  BRA `(.L_x_171) ;  /* 0xffffffa400b87947 */ /* 0x000fea000383ffff */
.L_x_55:
[----:B------:R-:W-:-:S07]  /*8e10*/  MOV R0, UR5 ;  /* 0x0000000500007c02 */ /* 0x000fce0008000f00 */
.L_x_172:
[----:B-1----:R1:W2:Y:S02]  /*8e20*/  SYNCS.PHASECHK.TRANS64.TRYWAIT P0, [R0+URZ], R2 ;  /* 0x00000002000075a7 */ /* 0x0022a400080011ff */
[----:B--2---:R-:W-:Y:S05]  /*8e30*/  @!P0 NANOSLEEP.SYNCS 0x989680 ;  /* 0x009896800000895d */ /* 0x004fea0003900000 */
[----:B------:R-:W2:Y:S02]  /*8e40*/  @!P0 SYNCS.PHASECHK.TRANS64 P0, [R0+URZ], R2 ;  /* 0x00000002000085a7 */ /* 0x000ea400080010ff */
[----:B--2---:R-:W-:Y:S05]  /*8e50*/  @!P0 BRA `(.L_x_172) ;  /* 0xfffffffc00f08947 */ /* 0x004fea000383ffff */
[----:B------:R-:W-:Y:S05]  /*8e60*/  BRA `(.L_x_173) ;  /* 0xffffffa400c87947 */ /* 0x000fea000383ffff */
.L_x_56:
[----:B------:R-:W-:-:S07]  /*8e70*/  MOV R0, UR5 ;  /* 0x0000000500007c02 */ /* 0x000fce0008000f00 */
.L_x_174:
[----:B-1----:R1:W2:Y:S02]  /*8e80*/  SYNCS.PHASECHK.TRANS64.TRYWAIT P0, [R0+URZ], R2 ;  /* 0x00000002000075a7 */ /* 0x0022a400080011ff */
[----:B--2---:R-:W-:Y:S05]  /*8e90*/  @!P0 NANOSLEEP.SYNCS 0x989680 ;  /* 0x009896800000895d */ /* 0x004fea0003900000 */
[----:B------:R-:W2:Y:S02]  /*8ea0*/  @!P0 SYNCS.PHASECHK.TRANS64 P0, [R0+URZ], R2 ;  /* 0x00000002000085a7 */ /* 0x000ea400080010ff */
[----:B--2---:R-:W-:Y:S05]  /*8eb0*/  @!P0 BRA `(.L_x_174) ;  /* 0xfffffffc00f08947 */ /* 0x004fea000383ffff */
[----:B------:R-:W-:Y:S05]  /*8ec0*/  BRA `(.L_x_175) ;  /* 0xffffffa400d87947 */ /* 0x000fea000383ffff */
.L_x_59:
[----:B------:R-:W-:-:S07]  /*8ed0*/  MOV R4, UR4 ;  /* 0x0000000400047c02 */ /* 0x000fce0008000f00 */
.L_x_176:
[----:B--2---:R2:W3:Y:S02]  /*8ee0*/  SYNCS.PHASECHK.TRANS64.TRYWAIT P1, [R4+URZ+0x158], R6 ;  /* 0x00015806040075a7 */ /* 0x0044e400080211ff */
[----:B---3--:R-:W-:Y:S05]  /*8ef0*/  @!P1 NANOSLEEP.SYNCS 0x989680 ;  /* 0x009896800000995d */ /* 0x008fea0003900000 */
[----:B------:R-:W3:Y:S02]  /*8f00*/  @!P1 SYNCS.PHASECHK.TRANS64 P1, [R4+URZ+0x158], R6 ;  /* 0x00015806040095a7 */ /* 0x000ee400080210ff */
[----:B---3--:R-:W-:Y:S05]  /*8f10*/  @!P1 BRA `(.L_x_176) ;  /* 0xfffffffc00f09947 */ /* 0x008fea000383ffff */
[----:B------:R-:W-:Y:S05]  /*8f20*/  BRA `(.L_x_177) ;  /* 0xffffffa800487947 */ /* 0x000fea000383ffff */
.L_x_60:
[----:B--2---:R-:W-:-:S07]  /*8f30*/  MOV R4, UR4 ;  /* 0x0000000400047c02 */ /* 0x004fce0008000f00 */
.L_x_178:
[----:B--2---:R2:W3:Y:S02]  /*8f40*/  SYNCS.PHASECHK.TRANS64.TRYWAIT P1, [R4+URZ+0x150], R5 ;  /* 0x00015005040075a7 */ /* 0x0044e400080211ff */
[----:B---3--:R-:W-:Y:S05]  /*8f50*/  @!P1 NANOSLEEP.SYNCS 0x989680 ;  /* 0x009896800000995d */ /* 0x008fea0003900000 */
[----:B------:R-:W3:Y:S02]  /*8f60*/  @!P1 SYNCS.PHASECHK.TRANS64 P1, [R4+URZ+0x150], R5 ;  /* 0x00015005040095a7 */ /* 0x000ee400080210ff */
[----:B---3--:R-:W-:Y:S05]  /*8f70*/  @!P1 BRA `(.L_x_178) ;  /* 0xfffffffc00f09947 */ /* 0x008fea000383ffff */
[----:B------:R-:W-:Y:S05]  /*8f80*/  BRA `(.L_x_179) ;  /* 0xffffffa800507947 */ /* 0x000fea000383ffff */
.L_x_70:
[----:B--2---:R-:W-:-:S04]  /*8f90*/  MOV R5, UR5 ;  /* 0x0000000500057c02 */ /* 0x004fc80008000f00 */
[----:B------:R2:W3:Y:S03]  /*8fa0*/  SYNCS.PHASECHK.TRANS64.TRYWAIT P0, [R5+URZ+0x8], R6 ;  /* 0x00000806050075a7 */ /* 0x0004e600080011ff */
[----:B---3--:R-:W-:Y:S05]  /*8fb0*/  @!P0 NANOSLEEP.SYNCS 0x989680 ;  /* 0x009896800000895d */ /* 0x008fea0003900000 */
[----:B------:R-:W3:Y:S02]  /*8fc0*/  @!P0 SYNCS.PHASECHK.TRANS64 P0, [R5+URZ+0x8], R6 ;  /* 0x00000806050085a7 */ /* 0x000ee400080010ff */
[----:B---3--:R-:W-:Y:S05]  /*8fd0*/  @!P0 BRA `(.L_x_70) ;  /* 0xfffffffc00ec8947 */ /* 0x008fea000383ffff */
[----:B------:R-:W-:Y:S05]  /*8fe0*/  BRA `(.L_x_69) ;  /* 0xffffffac001c7947 */ /* 0x000fea000383ffff */
.L_x_72:
[----:B------:R-:W-:Y:S01]  /*8ff0*/  BSSY B0, `(.L_x_180) ;  /* 0x0000006000007945 */ /* 0x000fe20003800000 */
[----:B------:R-:W-:-:S07]  /*9000*/  MOV R15, 0xffffffff ;  /* 0xffffffff000f7802 */ /* 0x000fce0000000f00 */
[----:B-12--5:R-:W-:Y:S05]  /*9010*/  WARPSYNC.COLLECTIVE R15, `(.L_x_181) ;  /* 0x000000000f0c7348 */ /* 0x026fea0003c00000 */
[----:B------:R-:W-:Y:S02]  /*9020*/  ELECT P6, UR79, PT ;  /* 0x00000000004f782f */ /* 0x000fe400038c0000 */
[----:B------:R-:W-:Y:S01]  /*9030*/  MOV R14, UR79 ;  /* 0x0000004f000e7c02 */ /* 0x000fe20008000f00 */
[----:B-12--5:R-:W-:Y:S10]  /*9040*/  ENDCOLLECTIVE ;  /* 0x000000000000791b */ /* 0x026ff40003800000 */
.L_x_181:
[----:B------:R-:W-:Y:S05]  /*9050*/  BSYNC B0 ;  /* 0x0000000000007941 */ /* 0x000fea0003800000 */
.L_x_180:
[----:B------:R-:W-:Y:S05]  /*9060*/  BRA `(.L_x_182) ;  /* 0xffffffac004c7947 */ /* 0x000fea000383ffff */
.L_x_74:
[----:B--2---:R-:W-:-:S04]  /*9070*/  MOV R3, UR5 ;  /* 0x0000000500037c02 */ /* 0x004fc80008000f00 */
[----:B------:R2:W3:Y:S03]  /*9080*/  SYNCS.PHASECHK.TRANS64.TRYWAIT P0, [R3+URZ+0x8], R4 ;  /* 0x00000804030075a7 */ /* 0x0004e600080011ff */
[----:B---3--:R-:W-:Y:S05]  /*9090*/  @!P0 NANOSLEEP.SYNCS 0x989680 ;  /* 0x009896800000895d */ /* 0x008fea0003900000 */
[----:B------:R-:W3:Y:S02]  /*90a0*/  @!P0 SYNCS.PHASECHK.TRANS64 P0, [R3+URZ+0x8], R4 ;  /* 0x00000804030085a7 */ /* 0x000ee400080010ff */
[----:B---3--:R-:W-:Y:S05]  /*90b0*/  @!P0 BRA `(.L_x_74) ;  /* 0xfffffffc00ec8947 */ /* 0x008fea000383ffff */
[----:B------:R-:W-:Y:S05]  /*90c0*/  BRA `(.L_x_73) ;  /* 0xffffffac00507947 */ /* 0x000fea000383ffff */
.L_x_75:
[----:B------:R-:W-:-:S07]  /*90d0*/  MOV R4, UR20 ;  /* 0x0000001400047c02 */ /* 0x000fce0008000f00 */
.L_x_183:
[----:B-1----:R1:W2:Y:S02]  /*90e0*/  SYNCS.PHASECHK.TRANS64.TRYWAIT P0, [R4+URZ+0x150], R5 ;  /* 0x00015005040075a7 */ /* 0x0022a400080011ff */
[----:B--2---:R-:W-:Y:S05]  /*90f0*/  @!P0 NANOSLEEP.SYNCS 0x989680 ;  /* 0x009896800000895d */ /* 0x004fea0003900000 */
[----:B------:R-:W2:Y:S02]  /*9100*/  @!P0 SYNCS.PHASECHK.TRANS64 P0, [R4+URZ+0x150], R5 ;  /* 0x00015005040085a7 */ /* 0x000ea400080010ff */
[----:B--2---:R-:W-:Y:S05]  /*9110*/  @!P0 BRA `(.L_x_183) ;  /* 0xfffffffc00f08947 */ /* 0x004fea000383ffff */
[----:B------:R-:W-:Y:S05]  /*9120*/  BRA `(.L_x_184) ;  /* 0xffffffb000487947 */ /* 0x000fea000383ffff */
.L_x_77:
[----:B------:R-:W-:-:S07]  /*9130*/  MOV R4, UR25 ;  /* 0x0000001900047c02 */ /* 0x000fce0008000f00 */
.L_x_185:
[----:B-1----:R1:W2:Y:S02]  /*9140*/  SYNCS.PHASECHK.TRANS64.TRYWAIT P0, [R4+URZ+0x170], R5 ;  /* 0x00017005040075a7 */ /* 0x0022a400080011ff */
[----:B--2---:R-:W-:Y:S05]  /*9150*/  @!P0 NANOSLEEP.SYNCS 0x989680 ;  /* 0x009896800000895d */ /* 0x004fea0003900000 */
[----:B------:R-:W2:Y:S02]  /*9160*/  @!P0 SYNCS.PHASECHK.TRANS64 P0, [R4+URZ+0x170], R5 ;  /* 0x00017005040085a7 */ /* 0x000ea400080010ff */
[----:B--2---:R-:W-:Y:S05]  /*9170*/  @!P0 BRA `(.L_x_185) ;  /* 0xfffffffc00f08947 */ /* 0x004fea000383ffff */
[----:B------:R-:W-:Y:S05]  /*9180*/  BRA `(.L_x_76) ;  /* 0xffffffb000687947 */ /* 0x000fea000383ffff */
.L_x_81:
[----:B-1----:R-:W-:Y:S07]  /*9190*/  MOV R4, UR18 ;  /* 0x0000001200047c02 */ /* 0x002fee0008000f00 */
.L_x_186:
[----:B-1----:R1:W2:Y:S02]  /*91a0*/  SYNCS.PHASECHK.TRANS64.TRYWAIT P0, [R4+URZ], R6 ;  /* 0x00000006040075a7 */ /* 0x0022a400080011ff */
[----:B--2---:R-:W-:Y:S05]  /*91b0*/  @!P0 NANOSLEEP.SYNCS 0x989680 ;  /* 0x009896800000895d */ /* 0x004fea0003900000 */
[----:B------:R-:W2:Y:S02]  /*91c0*/  @!P0 SYNCS.PHASECHK.TRANS64 P0, [R4+URZ], R6 ;  /* 0x00000006040085a7 */ /* 0x000ea400080010ff */
[----:B--2---:R-:W-:Y:S05]  /*91d0*/  @!P0 BRA `(.L_x_186) ;  /* 0xfffffffc00f08947 */ /* 0x004fea000383ffff */
[----:B------:R-:W-:Y:S05]  /*91e0*/  BRA `(.L_x_80) ;  /* 0xffffffb0008c7947 */ /* 0x000fea000383ffff */
.L_x_85:
[----:B--2---:R-:W-:-:S07]  /*91f0*/  MOV R0, UR4 ;  /* 0x0000000400007c02 */ /* 0x004fce0008000f00 */
.L_x_187:
[----:B--2---:R2:W3:Y:S02]  /*9200*/  SYNCS.PHASECHK.TRANS64.TRYWAIT P0, [R0+URZ], R2 ;  /* 0x00000002000075a7 */ /* 0x0044e400080011ff */
[----:B---3--:R-:W-:Y:S05]  /*9210*/  @!P0 NANOSLEEP.SYNCS 0x989680 ;  /* 0x009896800000895d */ /* 0x008fea0003900000 */
[----:B------:R-:W3:Y:S02]  /*9220*/  @!P0 SYNCS.PHASECHK.TRANS64 P0, [R0+URZ], R2 ;  /* 0x00000002000085a7 */ /* 0x000ee400080010ff */
[----:B---3--:R-:W-:Y:S05]  /*9230*/  @!P0 BRA `(.L_x_187) ;  /* 0xfffffffc00f08947 */ /* 0x008fea000383ffff */
[----:B------:R-:W-:Y:S05]  /*9240*/  BRA `(.L_x_188) ;  /* 0xffffffb400947947 */ /* 0x000fea000383ffff */
.L_x_88:
[----:B------:R-:W-:-:S07]  /*9250*/  MOV R0, UR20 ;  /* 0x0000001400007c02 */ /* 0x000fce0008000f00 */
.L_x_189:
[----:B--2---:R2:W3:Y:S02]  /*9260*/  SYNCS.PHASECHK.TRANS64.TRYWAIT P1, [R0+URZ+0x180], R2 ;  /* 0x00018002000075a7 */ /* 0x0044e400080211ff */
[----:B---3--:R-:W-:Y:S05]  /*9270*/  @!P1 NANOSLEEP.SYNCS 0x989680 ;  /* 0x009896800000995d */ /* 0x008fea0003900000 */
[----:B------:R-:W3:Y:S02]  /*9280*/  @!P1 SYNCS.PHASECHK.TRANS64 P1, [R0+URZ+0x180], R2 ;  /* 0x00018002000095a7 */ /* 0x000ee400080210ff */
[----:B---3--:R-:W-:Y:S05]  /*9290*/  @!P1 BRA `(.L_x_189) ;  /* 0xfffffffc00f09947 */ /* 0x008fea000383ffff */
[----:B------:R-:W-:Y:S05]  /*92a0*/  BRA `(.L_x_190) ;  /* 0xffffffb400e07947 */ /* 0x000fea000383ffff */
.L_x_93:
[----:B------:R-:W-:Y:S07]  /*92b0*/  MOV R0, UR31 ;  /* 0x0000001f00007c02 */ /* 0x000fee0008000f00 */
.L_x_191:
[----:B--2---:R2:W4:Y:S02]  /*92c0*/  SYNCS.PHASECHK.TRANS64.TRYWAIT P0, [R0+URZ+0x150], R2 ;  /* 0x00015002000075a7 */ /* 0x00452400080011ff */
[----:B----4-:R-:W-:Y:S05]  /*92d0*/  @!P0 NANOSLEEP.SYNCS 0x989680 ;  /* 0x009896800000895d */ /* 0x010fea0003900000 */
[----:B------:R-:W4:Y:S02]  /*92e0*/  @!P0 SYNCS.PHASECHK.TRANS64 P0, [R0+URZ+0x150], R2 ;  /* 0x00015002000085a7 */ /* 0x000f2400080010ff */
[----:B----4-:R-:W-:Y:S05]  /*92f0*/  @!P0 BRA `(.L_x_191) ;  /* 0xfffffffc00f08947 */ /* 0x010fea000383ffff */
[----:B------:R-:W-:Y:S05]  /*9300*/  BRA `(.L_x_192) ;  /* 0xffffffbc00187947 */ /* 0x000fea000383ffff */
.L_x_96:
[----:B------:R-:W-:Y:S07]  /*9310*/  MOV R0, UR31 ;  /* 0x0000001f00007c02 */ /* 0x000fee0008000f00 */
.L_x_193:
[----:B-1----:R1:W2:Y:S02]  /*9320*/  SYNCS.PHASECHK.TRANS64.TRYWAIT P2, [R0+URZ+0x148], R2 ;  /* 0x00014802000075a7 */ /* 0x0022a400080411ff */
[----:B--2---:R-:W-:Y:S05]  /*9330*/  @!P2 NANOSLEEP.SYNCS 0x989680 ;  /* 0x009896800000a95d */ /* 0x004fea0003900000 */
[----:B------:R-:W2:Y:S02]  /*9340*/  @!P2 SYNCS.PHASECHK.TRANS64 P2, [R0+URZ+0x148], R2 ;  /* 0x000148020000a5a7 */ /* 0x000ea400080410ff */
[----:B--2---:R-:W-:Y:S05]  /*9350*/  @!P2 BRA `(.L_x_193) ;  /* 0xfffffffc00f0a947 */ /* 0x004fea000383ffff */
[----:B------:R-:W-:Y:S05]  /*9360*/  BRA `(.L_x_95) ;  /* 0xffffffc000787947 */ /* 0x000fea000383ffff */
.L_x_99:
[----:B------:R-:W-:Y:S07]  /*9370*/  MOV R0, UR7 ;  /* 0x0000000700007c02 */ /* 0x000fee0008000f00 */
.L_x_194:
[----:B-1----:R1:W2:Y:S02]  /*9380*/  SYNCS.PHASECHK.TRANS64.TRYWAIT P1, [R0+URZ+0x128], R2 ;  /* 0x00012802000075a7 */ /* 0x0022a400080211ff */
[----:B--2---:R-:W-:Y:S05]  /*9390*/  @!P1 NANOSLEEP.SYNCS 0x989680 ;  /* 0x009896800000995d */ /* 0x004fea0003900000 */
[----:B------:R-:W2:Y:S02]  /*93a0*/  @!P1 SYNCS.PHASECHK.TRANS64 P1, [R0+URZ+0x128], R2 ;  /* 0x00012802000095a7 */ /* 0x000ea400080210ff */
[----:B--2---:R-:W-:Y:S05]  /*93b0*/  @!P1 BRA `(.L_x_194) ;  /* 0xfffffffc00f09947 */ /* 0x004fea000383ffff */
[----:B------:R-:W-:Y:S05]  /*93c0*/  BRA `(.L_x_195) ;  /* 0xffffffc400107947 */ /* 0x000fea000383ffff */
.L_x_100:
[----:B------:R-:W-:Y:S07]  /*93d0*/  MOV R0, UR5 ;  /* 0x0000000500007c02 */ /* 0x000fee0008000f00 */
.L_x_196:
[----:B-1----:R1:W2:Y:S02]  /*93e0*/  SYNCS.PHASECHK.TRANS64.TRYWAIT P0, [R0+URZ+0x128], R2 ;  /* 0x00012802000075a7 */ /* 0x0022a400080011ff */
[----:B--2---:R-:W-:Y:S05]  /*93f0*/  @!P0 NANOSLEEP.SYNCS 0x989680 ;  /* 0x009896800000895d */ /* 0x004fea0003900000 */
[----:B------:R-:W2:Y:S02]  /*9400*/  @!P0 SYNCS.PHASECHK.TRANS64 P0, [R0+URZ+0x128], R2 ;  /* 0x00012802000085a7 */ /* 0x000ea400080010ff */
[----:B--2---:R-:W-:Y:S05]  /*9410*/  @!P0 BRA `(.L_x_196) ;  /* 0xfffffffc00f08947 */ /* 0x004fea000383ffff */
[----:B------:R-:W-:Y:S05]  /*9420*/  BRA `(.L_x_197) ;  /* 0xffffffc4009c7947 */ /* 0x000fea000383ffff */
.L_x_102:
[----:B------:R-:W-:-:S07]  /*9430*/  MOV R0, UR4 ;  /* 0x0000000400007c02 */ /* 0x000fce0008000f00 */
.L_x_198:
[----:B-1----:R1:W3:Y:S02]  /*9440*/  SYNCS.PHASECHK.TRANS64.TRYWAIT P0, [R0+URZ], R2 ;  /* 0x00000002000075a7 */ /* 0x0022e400080011ff */
[----:B---3--:R-:W-:Y:S05]  /*9450*/  @!P0 NANOSLEEP.SYNCS 0x989680 ;  /* 0x009896800000895d */ /* 0x008fea0003900000 */
[----:B------:R-:W3:Y:S02]  /*9460*/  @!P0 SYNCS.PHASECHK.TRANS64 P0, [R0+URZ], R2 ;  /* 0x00000002000085a7 */ /* 0x000ee400080010ff */
[----:B---3--:R-:W-:Y:S05]  /*9470*/  @!P0 BRA `(.L_x_198) ;  /* 0xfffffffc00f08947 */ /* 0x008fea000383ffff */
[----:B------:R-:W-:Y:S05]  /*9480*/  BRA `(.L_x_199) ;  /* 0xffffffc8004c7947 */ /* 0x000fea000383ffff */
.L_x_103:
[----:B------:R-:W-:-:S07]  /*9490*/  MOV R0, UR5 ;  /* 0x0000000500007c02 */ /* 0x000fce0008000f00 */
.L_x_200:
[----:B-1----:R1:W2:Y:S02]  /*94a0*/  SYNCS.PHASECHK.TRANS64.TRYWAIT P0, [R0+URZ], R2 ;  /* 0x00000002000075a7 */ /* 0x0022a400080011ff */
[----:B--2---:R-:W-:Y:S05]  /*94b0*/  @!P0 NANOSLEEP.SYNCS 0x989680 ;  /* 0x009896800000895d */ /* 0x004fea0003900000 */
[----:B------:R-:W2:Y:S02]  /*94c0*/  @!P0 SYNCS.PHASECHK.TRANS64 P0, [R0+URZ], R2 ;  /* 0x00000002000085a7 */ /* 0x000ea400080010ff */
[----:B--2---:R-:W-:Y:S05]  /*94d0*/  @!P0 BRA `(.L_x_200) ;  /* 0xfffffffc00f08947 */ /* 0x004fea000383ffff */
[----:B------:R-:W-:Y:S05]  /*94e0*/  BRA `(.L_x_201) ;  /* 0xffffffc800587947 */ /* 0x000fea000383ffff */
.L_x_105:
[----:B------:R-:W-:Y:S07]  /*94f0*/  MOV R0, UR45 ;  /* 0x0000002d00007c02 */ /* 0x000fee0008000f00 */
.L_x_202:
[----:B-1----:R1:W2:Y:S02]  /*9500*/  SYNCS.PHASECHK.TRANS64.TRYWAIT P0, [R0+URZ+0x150], R2 ;  /* 0x00015002000075a7 */ /* 0x0022a400080011ff */
[----:B--2---:R-:W-:Y:S05]  /*9510*/  @!P0 NANOSLEEP.SYNCS 0x989680 ;  /* 0x009896800000895d */ /* 0x004fea0003900000 */
[----:B------:R-:W2:Y:S02]  /*9520*/  @!P0 SYNCS.PHASECHK.TRANS64 P0, [R0+URZ+0x150], R2 ;  /* 0x00015002000085a7 */ /* 0x000ea400080010ff */
[----:B--2---:R-:W-:Y:S05]  /*9530*/  @!P0 BRA `(.L_x_202) ;  /* 0xfffffffc00f08947 */ /* 0x004fea000383ffff */
[----:B------:R-:W-:Y:S05]  /*9540*/  BRA `(.L_x_203) ;  /* 0xffffffcc00407947 */ /* 0x000fea000383ffff */
.L_x_115:
[----:B-1----:R1:W3:Y:S02]  /*9550*/  SYNCS.PHASECHK.TRANS64.TRYWAIT P1, [R0+URZ+0x110], R2 ;  /* 0x00011002000075a7 */ /* 0x0022e400080211ff */
[----:B---3--:R-:W-:Y:S05]  /*9560*/  @!P1 NANOSLEEP.SYNCS 0x989680 ;  /* 0x009896800000995d */ /* 0x008fea0003900000 */
[----:B------:R-:W3:Y:S02]  /*9570*/  @!P1 SYNCS.PHASECHK.TRANS64 P1, [R0+URZ+0x110], R2 ;  /* 0x00011002000095a7 */ /* 0x000ee400080210ff */
[----:B---3--:R-:W-:Y:S05]  /*9580*/  @!P1 BRA `(.L_x_115) ;  /* 0xfffffffc00f09947 */ /* 0x008fea000383ffff */
[----:B------:R-:W-:Y:S05]  /*9590*/  BRA `(.L_x_114) ;  /* 0xffffffdc00087947 */ /* 0x000fea000383ffff */
.L_x_117:
[----:B-1----:R1:W4:Y:S02]  /*95a0*/  SYNCS.PHASECHK.TRANS64.TRYWAIT P0, [R59+URZ+0x160], R3 ;  /* 0x000160033b0075a7 */ /* 0x00232400080011ff */
[----:B----4-:R-:W-:Y:S05]  /*95b0*/  @!P0 NANOSLEEP.SYNCS 0x989680 ;  /* 0x009896800000895d */ /* 0x010fea0003900000 */
[----:B------:R-:W4:Y:S02]  /*95c0*/  @!P0 SYNCS.PHASECHK.TRANS64 P0, [R59+URZ+0x160], R3 ;  /* 0x000160033b0085a7 */ /* 0x000f2400080010ff */
[----:B----4-:R-:W-:Y:S05]  /*95d0*/  @!P0 BRA `(.L_x_117) ;  /* 0xfffffffc00f08947 */ /* 0x010fea000383ffff */
[----:B------:R-:W-:Y:S05]  /*95e0*/  BRA `(.L_x_116) ;  /* 0xffffffdc00387947 */ /* 0x000fea000383ffff */
.L_x_128:
[----:B-1----:R1:W2:Y:S02]  /*95f0*/  SYNCS.PHASECHK.TRANS64.TRYWAIT P0, [R3+URZ+0x110], R27 ;  /* 0x0001101b030075a7 */ /* 0x0022a400080011ff */
[----:B--2---:R-:W-:Y:S05]  /*9600*/  @!P0 NANOSLEEP.SYNCS 0x989680 ;  /* 0x009896800000895d */ /* 0x004fea0003900000 */
[----:B------:R-:W2:Y:S02]  /*9610*/  @!P0 SYNCS.PHASECHK.TRANS64 P0, [R3+URZ+0x110], R27 ;  /* 0x0001101b030085a7 */ /* 0x000ea400080010ff */
[----:B--2---:R-:W-:Y:S05]  /*9620*/  @!P0 BRA `(.L_x_128) ;  /* 0xfffffffc00f08947 */ /* 0x004fea000383ffff */
[----:B------:R-:W-:Y:S05]  /*9630*/  BRA `(.L_x_127) ;  /* 0xffffffe4006c7947 */ /* 0x000fea000383ffff */
        .weak           $__internal_0_$__cuda_sm10x_tcgen05_guardrail_trap_col_being_dealloced_not_returned_by_alloc
        .type           $__internal_0_$__cuda_sm10x_tcgen05_guardrail_trap_col_being_dealloced_not_returned_by_alloc,@function
        .size           $__internal_0_$__cuda_sm10x_tcgen05_guardrail_trap_col_being_dealloced_not_returned_by_alloc,($__internal_1_$__cuda_sm10x_tcgen05_guardrail_trap_phase_invalid_during_alloc - $__internal_0_$__cuda_sm10x_tcgen05_guardrail_trap_col_being_dealloced_not_returned_by_alloc)
$__internal_0_$__cuda_sm10x_tcgen05_guardrail_trap_col_being_dealloced_not_returned_by_alloc:
[----:B------:R-:W-:Y:S05]  /*9640*/  BPT.TRAP 0x1 ;  /* 0x000000040000795c */ /* 0x000fea0000300000 */
[----:B------:R-:W-:-:S04]  /*9650*/  HFMA2 R3, -RZ, RZ, 0, 0 ;  /* 0x00000000ff037431 */ /* 0x000fc800000001ff */
[----:B------:R-:W-:Y:S05]  /*9660*/  RET.REL.NODEC R2 `(_ZN7cutlass13device_kernelINS_4conv6kernel13ConvUniversalINS1_16ConvProblemShapeILNS1_8OperatorE1ELi2EEENS1_10collective14CollectiveConvINS1_47MainloopSm100TmaUmmaWarpSpecializedImplicitGemmILS5_1ELi17ELi2ELi1ELi2EN4cute5tupleIJNSA_1CILi2EEENSC_ILi1EEESE_EEEEENSB_IJNSC_ILi128EEENSC_ILi64EEENSB_IJSI_EEEEEENS_10bfloat16_tESL_NSA_8TiledMMAINSA_8MMA_AtomIJNSA_26SM100_MMA_F16BF16_2x1SM_SSISL_SL_fLi128ELi64ELNSA_4UMMA5MajorE0ELSQ_1ELNSP_7ScaleInE0ELSR_0EEEEEENSA_6LayoutINSB_IJSE_SE_SE_EEENSB_IJNSC_ILi0EEESW_SW_EEEEENSB_IJNSA_10UnderscoreESZ_SZ_EEEEENS7_6detail27Sm100ImplicitGemmTileTraitsINSA_25SM100_TMA_2SM_LOAD_IM2COLENSA_14ComposedLayoutINSA_7SwizzleILi3ELi4ELi3EEENSA_18smem_ptr_flag_bitsILi16EEENSU_INSB_IJNSC_ILi8EEESI_EEENSB_IJSI_SE_EEEEEEEvEENS13_INSA_18SM100_TMA_2SM_LOADENS15_INS16_ILi2ELi4ELi3EEES19_NSU_INSB_IJNSC_ILi32EEES1A_EEENSB_IJSE_S1I_EEEEEEEvEEEENS_8epilogue10collective18CollectiveEpilogueINS1P_23Sm100TmaWarpSpecializedILi3ELi2ELi16ELb1ELb0EEEJNSB_IJSI_SI_SJ_EEENSB_IJNSU_ISI_SE_EENSU_INSB_IJNSC_ILi16EEESD_EEES1K_EEEEESL_NSB_IJNSB_IJlllEEESE_SW_EEESL_S21_NS1P_6fusion15FusionCallbacksIS1T_NS22_17LinearCombinationISL_fSL_fLNS_15FloatRoundStyleE2EEES1U_S1Z_JEEENSA_5SM1004TMEM4LOAD26SM100_TMEM_LOAD_32dp32b16xENSA_20SM90_TMA_LOAD_IM2COLENS15_INS16_ILi1ELi4ELi3EEES19_NSU_INSB_IJS1A_S1W_EEENSB_IJS1W_SE_EEEEEEENSA_39AutoVectorizingCopyWithAssumedAlignmentILi128EEENSA_21SM90_TMA_STORE_IM2COLES2H_S2J_S2J_EEEvvEEEEvNT_6ParamsE) ;  /* 0xffffff6802647950 */ /* 0x000fea0003c3ffff */
        .weak           $__internal_1_$__cuda_sm10x_tcgen05_guardrail_trap_phase_invalid_during_alloc
        .type           $__internal_1_$__cuda_sm10x_tcgen05_guardrail_trap_phase_invalid_during_alloc,@function
        .size           $__internal_1_$__cuda_sm10x_tcgen05_guardrail_trap_phase_invalid_during_alloc,($__internal_2_$__cuda_sm10x_tcgen05_guardrail_trap_unallocated_columns_being_dealloced - $__internal_1_$__cuda_sm10x_tcgen05_guardrail_trap_phase_invalid_during_alloc)
$__internal_1_$__cuda_sm10x_tcgen05_guardrail_trap_phase_invalid_during_alloc:
[----:B------:R-:W-:Y:S05]  /*9670*/  BPT.TRAP 0x1 ;  /* 0x000000040000795c */ /* 0x000fea0000300000 */
[----:B------:R-:W-:-:S04]  /*9680*/  MOV R5, 0x0 ;  /* 0x0000000000057802 */ /* 0x000fc80000000f00 */
[----:B------:R-:W-:Y:S05]  /*9690*/  RET.REL.NODEC R4 `(_ZN7cutlass13device_kernelINS_4conv6kernel13ConvUniversalINS1_16ConvProblemShapeILNS1_8OperatorE1ELi2EEENS1_10collective14CollectiveConvINS1_47MainloopSm100TmaUmmaWarpSpecializedImplicitGemmILS5_1ELi17ELi2ELi1ELi2EN4cute5tupleIJNSA_1CILi2EEENSC_ILi1EEESE_EEEEENSB_IJNSC_ILi128EEENSC_ILi64EEENSB_IJSI_EEEEEENS_10bfloat16_tESL_NSA_8TiledMMAINSA_8MMA_AtomIJNSA_26SM100_MMA_F16BF16_2x1SM_SSISL_SL_fLi128ELi64ELNSA_4UMMA5MajorE0ELSQ_1ELNSP_7ScaleInE0ELSR_0EEEEEENSA_6LayoutINSB_IJSE_SE_SE_EEENSB_IJNSC_ILi0EEESW_SW_EEEEENSB_IJNSA_10UnderscoreESZ_SZ_EEEEENS7_6detail27Sm100ImplicitGemmTileTraitsINSA_25SM100_TMA_2SM_LOAD_IM2COLENSA_14ComposedLayoutINSA_7SwizzleILi3ELi4ELi3EEENSA_18smem_ptr_flag_bitsILi16EEENSU_INSB_IJNSC_ILi8EEESI_EEENSB_IJSI_SE_EEEEEEEvEENS13_INSA_18SM100_TMA_2SM_LOADENS15_INS16_ILi2ELi4ELi3EEES19_NSU_INSB_IJNSC_ILi32EEES1A_EEENSB_IJSE_S1I_EEEEEEEvEEEENS_8epilogue10collective18CollectiveEpilogueINS1P_23Sm100TmaWarpSpecializedILi3ELi2ELi16ELb1ELb0EEEJNSB_IJSI_SI_SJ_EEENSB_IJNSU_ISI_SE_EENSU_INSB_IJNSC_ILi16EEESD_EEES1K_EEEEESL_NSB_IJNSB_IJlllEEESE_SW_EEESL_S21_NS1P_6fusion15FusionCallbacksIS1T_NS22_17LinearCombinationISL_fSL_fLNS_15FloatRoundStyleE2EEES1U_S1Z_JEEENSA_5SM1004TMEM4LOAD26SM100_TMEM_LOAD_32dp32b16xENSA_20SM90_TMA_LOAD_IM2COLENS15_INS16_ILi1ELi4ELi3EEES19_NSU_INSB_IJS1A_S1W_EEENSB_IJS1W_SE_EEEEEEENSA_39AutoVectorizingCopyWithAssumedAlignmentILi128EEENSA_21SM90_TMA_STORE_IM2COLES2H_S2J_S2J_EEEvvEEEEvNT_6ParamsE) ;  /* 0xffffff6804587950 */ /* 0x000fea0003c3ffff */
        .weak           $__internal_2_$__cuda_sm10x_tcgen05_guardrail_trap_unallocated_columns_being_dealloced
        .type           $__internal_2_$__cuda_sm10x_tcgen05_guardrail_trap_unallocated_columns_being_dealloced,@function
        .size           $__internal_2_$__cuda_sm10x_tcgen05_guardrail_trap_unallocated_columns_being_dealloced,(.L_x_205 - $__internal_2_$__cuda_sm10x_tcgen05_guardrail_trap_unallocated_columns_being_dealloced)
$__internal_2_$__cuda_sm10x_tcgen05_guardrail_trap_unallocated_columns_being_dealloced:
[----:B------:R-:W-:Y:S05]  /*96a0*/  BPT.TRAP 0x1 ;  /* 0x000000040000795c */ /* 0x000fea0000300000 */
[----:B------:R-:W-:-:S04]  /*96b0*/  HFMA2 R3, -RZ, RZ, 0, 0 ;  /* 0x00000000ff037431 */ /* 0x000fc800000001ff */
[----:B------:R-:W-:Y:S05]  /*96c0*/  RET.REL.NODEC R2 `(_ZN7cutlass13device_kernelINS_4conv6kernel13ConvUniversalINS1_16ConvProblemShapeILNS1_8OperatorE1ELi2EEENS1_10collective14CollectiveConvINS1_47MainloopSm100TmaUmmaWarpSpecializedImplicitGemmILS5_1ELi17ELi2ELi1ELi2EN4cute5tupleIJNSA_1CILi2EEENSC_ILi1EEESE_EEEEENSB_IJNSC_ILi128EEENSC_ILi64EEENSB_IJSI_EEEEEENS_10bfloat16_tESL_NSA_8TiledMMAINSA_8MMA_AtomIJNSA_26SM100_MMA_F16BF16_2x1SM_SSISL_SL_fLi128ELi64ELNSA_4UMMA5MajorE0ELSQ_1ELNSP_7ScaleInE0ELSR_0EEEEEENSA_6LayoutINSB_IJSE_SE_SE_EEENSB_IJNSC_ILi0EEESW_SW_EEEEENSB_IJNSA_10UnderscoreESZ_SZ_EEEEENS7_6detail27Sm100ImplicitGemmTileTraitsINSA_25SM100_TMA_2SM_LOAD_IM2COLENSA_14ComposedLayoutINSA_7SwizzleILi3ELi4ELi3EEENSA_18smem_ptr_flag_bitsILi16EEENSU_INSB_IJNSC_ILi8EEESI_EEENSB_IJSI_SE_EEEEEEEvEENS13_INSA_18SM100_TMA_2SM_LOADENS15_INS16_ILi2ELi4ELi3EEES19_NSU_INSB_IJNSC_ILi32EEES1A_EEENSB_IJSE_S1I_EEEEEEEvEEEENS_8epilogue10collective18CollectiveEpilogueINS1P_23Sm100TmaWarpSpecializedILi3ELi2ELi16ELb1ELb0EEEJNSB_IJSI_SI_SJ_EEENSB_IJNSU_ISI_SE_EENSU_INSB_IJNSC_ILi16EEESD_EEES1K_EEEEESL_NSB_IJNSB_IJlllEEESE_SW_EEESL_S21_NS1P_6fusion15FusionCallbacksIS1T_NS22_17LinearCombinationISL_fSL_fLNS_15FloatRoundStyleE2EEES1U_S1Z_JEEENSA_5SM1004TMEM4LOAD26SM100_TMEM_LOAD_32dp32b16xENSA_20SM90_TMA_LOAD_IM2COLENS15_INS16_ILi1ELi4ELi3EEES19_NSU_INSB_IJS1A_S1W_EEENSB_IJS1W_SE_EEEEEEENSA_39AutoVectorizingCopyWithAssumedAlignmentILi128EEENSA_21SM90_TMA_STORE_IM2COLES2H_S2J_S2J_EEEvvEEEEvNT_6ParamsE) ;  /* 0xffffff68024c7950 */ /* 0x000fea0003c3ffff */
.L_x_204:
[----:B------:R-:W-:-:S00]  /*96d0*/  BRA `(.L_x_204) ;  /* 0xfffffffc00fc7947 */ /* 0x000fc0000383ffff */
[----:B------:R-:W-:-:S00]  /*96e0*/  NOP ;  /* 0x0000000000007918 */ /* 0x000fc00000000000 */
        /* <DEDUP_REMOVED lines=9> */
.L_x_205:


//--------------------- .nv.global.init           --------------------------
	.section	.nv.global.init,"aw",@progbits
.nv.global.init:
	.type		$str$29,@object
	.size		$str$29,($str$30 - $str$29)
$str$29:
        /*0000*/ 	.byte	0x28, 0x61, 0x64, 0x64, 0x72, 0x65, 0x73, 0x73, 0x20, 0x26, 0x20, 0x6d, 0x61, 0x73, 0x6b, 0x29
        /*0010*/ 	.byte	0x20, 0x3d, 0x3d, 0x20, 0x30, 0x00
	.type		$str$30,@object
	.size		$str$30,($str$28 - $str$30)
$str$30:
        /*0016*/ 	.byte	0x2f, 0x74, 0x6d, 0x70, 0x2f, 0x63, 0x75, 0x74, 0x6c, 0x61, 0x73, 0x73, 0x5f, 0x73, 0x77, 0x65
        /*0026*/ 	.byte	0x65, 0x70, 0x5f, 0x73, 0x72, 0x63, 0x2f, 0x69, 0x6e, 0x63, 0x6c, 0x75, 0x64, 0x65, 0x2f, 0x63
        /*0036*/ 	.byte	0x75, 0x74, 0x65, 0x2f, 0x70, 0x6f, 0x69, 0x6e, 0x74, 0x65, 0x72, 0x5f, 0x66, 0x6c, 0x61, 0x67
        /*0046*/ 	.byte	0x67, 0x65, 0x64, 0x2e, 0x68, 0x70, 0x70, 0x00
	.type		$str$28,@object
	.size		$str$28,($str$27 - $str$28)
$str$28:
        /*004e*/ 	.byte	0x2f, 0x74, 0x6d, 0x70, 0x2f, 0x63, 0x75, 0x74, 0x6c, 0x61, 0x73, 0x73, 0x5f, 0x73, 0x77, 0x65
        /*005e*/ 	.byte	0x65, 0x70, 0x5f, 0x73, 0x72, 0x63, 0x2f, 0x69, 0x6e, 0x63, 0x6c, 0x75, 0x64, 0x65, 0x2f, 0x63
        /*006e*/ 	.byte	0x75, 0x74, 0x65, 0x2f, 0x61, 0x74, 0x6f, 0x6d, 0x2f, 0x63, 0x6f, 0x70, 0x79, 0x5f, 0x74, 0x72
        /*007e*/ 	.byte	0x61, 0x69, 0x74, 0x73, 0x5f, 0x73, 0x6d, 0x31, 0x30, 0x30, 0x2e, 0x68, 0x70, 0x70, 0x00
	.type		$str$27,@object
	.size		$str$27,(__unnamed_1 - $str$27)
$str$27:
        /*008d*/ 	.byte	0x28, 0x28, 0x75, 0x69, 0x6e, 0x74, 0x33, 0x32, 0x5f, 0x74, 0x28, 0x74, 0x68, 0x72, 0x65, 0x61
        /*009d*/ 	.byte	0x64, 0x49, 0x64, 0x78, 0x2e, 0x78, 0x29, 0x20, 0x2f, 0x20, 0x33, 0x32, 0x29, 0x20, 0x25, 0x20
        /*00ad*/ 	.byte	0x34, 0x29, 0x20, 0x3d, 0x3d, 0x20, 0x28, 0x28, 0x28, 0x74, 0x6d, 0x65, 0x6d, 0x5f, 0x61, 0x64
        /*00bd*/ 	.byte	0x64, 0x72, 0x20, 0x3e, 0x3e, 0x20, 0x31, 0x36, 0x29, 0x20, 0x2f, 0x20, 0x33, 0x32, 0x29, 0x20
        /*00cd*/ 	.byte	0x25, 0x20, 0x34, 0x29, 0x00
	.type		__unnamed_1,@object
	.size		__unnamed_1,(__unnamed_2 - __unnamed_1)
__unnamed_1:
        /*00d2*/ 	.byte	0x61, 0x75, 0x74, 0x6f, 0x20, 0x63, 0x75, 0x74, 0x65, 0x3a, 0x3a, 0x61, 0x73, 0x5f, 0x70, 0x6f
        /* <DEDUP_REMOVED lines=24> */
        /*0262*/ 	.byte	0x43, 0x3c, 0x32, 0x30, 0x34, 0x38, 0x3e, 0x3e, 0x3e, 0x3e, 0x5d, 0x00
	.type		__unnamed_2,@object
	.size		__unnamed_2,(.L_2 - __unnamed_2)
__unnamed_2:
        /* <DEDUP_REMOVED lines=40> */
        /*04ee*/ 	.byte	0x3a, 0x3a, 0x43, 0x3c, 0x30, 0x3e, 0x3e, 0x3e, 0x3e, 0x5d, 0x00
.L_2:


//--------------------- .nv.shared._ZN7cutlass13device_kernelINS_4conv6kernel13ConvUniversalINS1_16ConvProblemShapeILNS1_8OperatorE1ELi2EEENS1_10collective14CollectiveConvINS1_47MainloopSm100TmaUmmaWarpSpecializedImplicitGemmILS5_1ELi17ELi2ELi1ELi2EN4cute5tupleIJNSA_1CILi2EEENSC_ILi1EEESE_EEEEENSB_IJNSC_ILi128EEENSC_ILi64EEENSB_IJSI_EEEEEENS_10bfloat16_tESL_NSA_8TiledMMAINSA_8MMA_AtomIJNSA_26SM100_MMA_F16BF16_2x1SM_SSISL_SL_fLi128ELi64ELNSA_4UMMA5MajorE0ELSQ_1ELNSP_7ScaleInE0ELSR_0EEEEEENSA_6LayoutINSB_IJSE_SE_SE_EEENSB_IJNSC_ILi0EEESW_SW_EEEEENSB_IJNSA_10UnderscoreESZ_SZ_EEEEENS7_6detail27Sm100ImplicitGemmTileTraitsINSA_25SM100_TMA_2SM_LOAD_IM2COLENSA_14ComposedLayoutINSA_7SwizzleILi3ELi4ELi3EEENSA_18smem_ptr_flag_bitsILi16EEENSU_INSB_IJNSC_ILi8EEESI_EEENSB_IJSI_SE_EEEEEEEvEENS13_INSA_18SM100_TMA_2SM_LOADENS15_INS16_ILi2ELi4ELi3EEES19_NSU_INSB_IJNSC_ILi32EEES1A_EEENSB_IJSE_S1I_EEEEEEEvEEEENS_8epilogue10collective18CollectiveEpilogueINS1P_23Sm100TmaWarpSpecializedILi3ELi2ELi16ELb1ELb0EEEJNSB_IJSI_SI_SJ_EEENSB_IJNSU_ISI_SE_EENSU_INSB_IJNSC_ILi16EEESD_EEES1K_EEEEESL_NSB_IJNSB_IJlllEEESE_SW_EEESL_S21_NS1P_6fusion15FusionCallbacksIS1T_NS22_17LinearCombinationISL_fSL_fLNS_15FloatRoundStyleE2EEES1U_S1Z_JEEENSA_5SM1004TMEM4LOAD26SM100_TMEM_LOAD_32dp32b16xENSA_20SM90_TMA_LOAD_IM2COLENS15_INS16_ILi1ELi4ELi3EEES19_NSU_INSB_IJS1A_S1W_EEENSB_IJS1W_SE_EEEEEEENSA_39AutoVectorizingCopyWithAssumedAlignmentILi128EEENSA_21SM90_TMA_STORE_IM2COLES2H_S2J_S2J_EEEvvEEEEvNT_6ParamsE --------------------------
	.section	.nv.shared._ZN7cutlass13device_kernelINS_4conv6kernel13ConvUniversalINS1_16ConvProblemShapeILNS1_8OperatorE1ELi2EEENS1_10collective14CollectiveConvINS1_47MainloopSm100TmaUmmaWarpSpecializedImplicitGemmILS5_1ELi17ELi2ELi1ELi2EN4cute5tupleIJNSA_1CILi2EEENSC_ILi1EEESE_EEEEENSB_IJNSC_ILi128EEENSC_ILi64EEENSB_IJSI_EEEEEENS_10bfloat16_tESL_NSA_8TiledMMAINSA_8MMA_AtomIJNSA_26SM100_MMA_F16BF16_2x1SM_SSISL_SL_fLi128ELi64ELNSA_4UMMA5MajorE0ELSQ_1ELNSP_7ScaleInE0ELSR_0EEEEEENSA_6LayoutINSB_IJSE_SE_SE_EEENSB_IJNSC_ILi0EEESW_SW_EEEEENSB_IJNSA_10UnderscoreESZ_SZ_EEEEENS7_6detail27Sm100ImplicitGemmTileTraitsINSA_25SM100_TMA_2SM_LOAD_IM2COLENSA_14ComposedLayoutINSA_7SwizzleILi3ELi4ELi3EEENSA_18smem_ptr_flag_bitsILi16EEENSU_INSB_IJNSC_ILi8EEESI_EEENSB_IJSI_SE_EEEEEEEvEENS13_INSA_18SM100_TMA_2SM_LOADENS15_INS16_ILi2ELi4ELi3EEES19_NSU_INSB_IJNSC_ILi32EEES1A_EEENSB_IJSE_S1I_EEEEEEEvEEEENS_8epilogue10collective18CollectiveEpilogueINS1P_23Sm100TmaWarpSpecializedILi3ELi2ELi16ELb1ELb0EEEJNSB_IJSI_SI_SJ_EEENSB_IJNSU_ISI_SE_EENSU_INSB_IJNSC_ILi16EEESD_EEES1K_EEEEESL_NSB_IJNSB_IJlllEEESE_SW_EEESL_S21_NS1P_6fusion15FusionCallbacksIS1T_NS22_17LinearCombinationISL_fSL_fLNS_15FloatRoundStyleE2EEES1U_S1Z_JEEENSA_5SM1004TMEM4LOAD26SM100_TMEM_LOAD_32dp32b16xENSA_20SM90_TMA_LOAD_IM2COLENS15_INS16_ILi1ELi4ELi3EEES19_NSU_INSB_IJS1A_S1W_EEENSB_IJS1W_SE_EEEEEEENSA_39AutoVectorizingCopyWithAssumedAlignmentILi128EEENSA_21SM90_TMA_STORE_IM2COLES2H_S2J_S2J_EEEvvEEEEvNT_6ParamsE,"aw",@nobits
	.sectionflags	@""
	.align	16
	.zero		1024


//--------------------- .nv.shared.reserved.0     --------------------------
	.section	.nv.shared.reserved.0,"aw",@nobits
	.weak		__nv_reservedSMEM_offset_0_alias
	.size		__nv_reservedSMEM_offset_0_alias, 0, 64
	.other		__nv_reservedSMEM_offset_0_alias,@"STO_CUDA_RESERVED_SHARED STV_DEFAULT"
__nv_reservedSMEM_offset_0_alias:
	.zero		0
.nv.shared.reserved.0:
	.zero		64
	.weak		__nv_reservedSMEM_tcgen05_partition
	.type		__nv_reservedSMEM_tcgen05_partition,@object
	.size		__nv_reservedSMEM_tcgen05_partition,(.L_0 - __nv_reservedSMEM_tcgen05_partition)
__nv_reservedSMEM_tcgen05_partition:
	.zero		32
.L_0:


//--------------------- .nv.global                --------------------------
	.section	.nv.global,"aw",@nobits
.nv.global:
	.type		_ZN39_INTERNAL_0636b445_4_k_cu_38d229d5_32864cute1_E,@object
	.size		_ZN39_INTERNAL_0636b445_4_k_cu_38d229d5_32864cute1_E,(_ZN39_INTERNAL_0636b445_4_k_cu_38d229d5_32864cuda3std3__45__cpo6cbeginE - _ZN39_INTERNAL_0636b445_4_k_cu_38d229d5_32864cute1_E)
_ZN39_INTERNAL_0636b445_4_k_cu_38d229d5_32864cute1_E:
	.zero		1
	.type		_ZN39_INTERNAL_0636b445_4_k_cu_38d229d5_32864cuda3std3__45__cpo6cbeginE,@object
	.size		_ZN39_INTERNAL_0636b445_4_k_cu_38d229d5_32864cuda3std3__45__cpo6cbeginE,(_ZN39_INTERNAL_0636b445_4_k_cu_38d229d5_32864cuda3std3__48in_placeE - _ZN39_INTERNAL_0636b445_4_k_cu_38d229d5_32864cuda3std3__45__cpo6cbeginE)
_ZN39_INTERNAL_0636b445_4_k_cu_38d229d5_32864cuda3std3__45__cpo6cbeginE:
	.zero		1
	.type		_ZN39_INTERNAL_0636b445_4_k_cu_38d229d5_32864cuda3std3__48in_placeE,@object
	.size		_ZN39_INTERNAL_0636b445_4_k_cu_38d229d5_32864cuda3std3__48in_placeE,(_ZN39_INTERNAL_0636b445_4_k_cu_38d229d5_32864cuda3std6ranges3__45__cpo9iter_moveE - _ZN39_INTERNAL_0636b445_4_k_cu_38d229d5_32864cuda3std3__48in_placeE)
_ZN39_INTERNAL_0636b445_4_k_cu_38d229d5_32864cuda3std3__48in_placeE:
	.zero		1
	.type		_ZN39_INTERNAL_0636b445_4_k_cu_38d229d5_32864cuda3std6ranges3__45__cpo9iter_moveE,@object
	.size		_ZN39_INTERNAL_0636b445_4_k_cu_38d229d5_32864cuda3std6ranges3__45__cpo9iter_moveE,(_ZN39_INTERNAL_0636b445_4_k_cu_38d229d5_32864cuda3std3__45__cpo5beginE - _ZN39_INTERNAL_0636b445_4_k_cu_38d229d5_32864cuda3std6ranges3__45__cpo9iter_moveE)
_ZN39_INTERNAL_0636b445_4_k_cu_38d229d5_32864cuda3std6ranges3__45__cpo9iter_moveE:
	.zero		1
	.type		_ZN39_INTERNAL_0636b445_4_k_cu_38d229d5_32864cuda3std3__45__cpo5beginE,@object
	.size		_ZN39_INTERNAL_0636b445_4_k_cu_38d229d5_32864cuda3std3__45__cpo5beginE,(_ZN39_INTERNAL_0636b445_4_k_cu_38d229d5_32864cuda3std3__441_GLOBAL__N__0636b445_4_k_cu_38d229d5_32866ignoreE - _ZN39_INTERNAL_0636b445_4_k_cu_38d229d5_32864cuda3std3__45__cpo5beginE)
_ZN39_INTERNAL_0636b445_4_k_cu_38d229d5_32864cuda3std3__45__cpo5beginE:
	.zero		1
	.type		_ZN39_INTERNAL_0636b445_4_k_cu_38d229d5_32864cuda3std3__441_GLOBAL__N__0636b445_4_k_cu_38d229d5_32866ignoreE,@object
	.size		_ZN39_INTERNAL_0636b445_4_k_cu_38d229d5_32864cuda3std3__441_GLOBAL__N__0636b445_4_k_cu_38d229d5_32866ignoreE,(_ZN39_INTERNAL_0636b445_4_k_cu_38d229d5_32864cute7productE - _ZN39_INTERNAL_0636b445_4_k_cu_38d229d5_32864cuda3std3__441_GLOBAL__N__0636b445_4_k_cu_38d229d5_32866ignoreE)
_ZN39_INTERNAL_0636b445_4_k_cu_38d229d5_32864cuda3std3__441_GLOBAL__N__0636b445_4_k_cu_38d229d5_32866ignoreE:
	.zero		1
	.type		_ZN39_INTERNAL_0636b445_4_k_cu_38d229d5_32864cute7productE,@object
	.size		_ZN39_INTERNAL_0636b445_4_k_cu_38d229d5_32864cute7productE,(_ZN39_INTERNAL_0636b445_4_k_cu_38d229d5_32864cuda3std3__45__cpo3endE - _ZN39_INTERNAL_0636b445_4_k_cu_38d229d5_32864cute7productE)
_ZN39_INTERNAL_0636b445_4_k_cu_38d229d5_32864cute7productE:
	.zero		1
	.type		_ZN39_INTERNAL_0636b445_4_k_cu_38d229d5_32864cuda3std3__45__cpo3endE,@object
	.size		_ZN39_INTERNAL_0636b445_4_k_cu_38d229d5_32864cuda3std3__45__cpo3endE,(_ZN39_INTERNAL_0636b445_4_k_cu_38d229d5_32864cuda3std3__419piecewise_constructE - _ZN39_INTERNAL_0636b445_4_k_cu_38d229d5_32864cuda3std3__45__cpo3endE)
_ZN39_INTERNAL_0636b445_4_k_cu_38d229d5_32864cuda3std3__45__cpo3endE:
	.zero		1
	.type		_ZN39_INTERNAL_0636b445_4_k_cu_38d229d5_32864cuda3std3__419piecewise_constructE,@object
	.size		_ZN39_INTERNAL_0636b445_4_k_cu_38d229d5_32864cuda3std3__419piecewise_constructE,(_ZN39_INTERNAL_0636b445_4_k_cu_38d229d5_32864cuda3std3__45__cpo4cendE - _ZN39_INTERNAL_0636b445_4_k_cu_38d229d5_32864cuda3std3__419piecewise_constructE)
_ZN39_INTERNAL_0636b445_4_k_cu_38d229d5_32864cuda3std3__419piecewise_constructE:
	.zero		1
	.type		_ZN39_INTERNAL_0636b445_4_k_cu_38d229d5_32864cuda3std3__45__cpo4cendE,@object
	.size		_ZN39_INTERNAL_0636b445_4_k_cu_38d229d5_32864cuda3std3__45__cpo4cendE,(_ZN39_INTERNAL_0636b445_4_k_cu_38d229d5_32864cuda3std6ranges3__45__cpo4swapE - _ZN39_INTERNAL_0636b445_4_k_cu_38d229d5_32864cuda3std3__45__cpo4cendE)
_ZN39_INTERNAL_0636b445_4_k_cu_38d229d5_32864cuda3std3__45__cpo4cendE:
	.zero		1
	.type		_ZN39_INTERNAL_0636b445_4_k_cu_38d229d5_32864cuda3std6ranges3__45__cpo4swapE,@object
	.size		_ZN39_INTERNAL_0636b445_4_k_cu_38d229d5_32864cuda3std6ranges3__45__cpo4swapE,(.L_10 - _ZN39_INTERNAL_0636b445_4_k_cu_38d229d5_32864cuda3std6ranges3__45__cpo4swapE)
_ZN39_INTERNAL_0636b445_4_k_cu_38d229d5_32864cuda3std6ranges3__45__cpo4swapE:
	.zero		1
.L_10:


//--------------------- .nv.constant0._ZN7cutlass13device_kernelINS_4conv6kernel13ConvUniversalINS1_16ConvProblemShapeILNS1_8OperatorE1ELi2EEENS1_10collective14CollectiveConvINS1_47MainloopSm100TmaUmmaWarpSpecializedImplicitGemmILS5_1ELi17ELi2ELi1ELi2EN4cute5tupleIJNSA_1CILi2EEENSC_ILi1EEESE_EEEEENSB_IJNSC_ILi128EEENSC_ILi64EEENSB_IJSI_EEEEEENS_10bfloat16_tESL_NSA_8TiledMMAINSA_8MMA_AtomIJNSA_26SM100_MMA_F16BF16_2x1SM_SSISL_SL_fLi128ELi64ELNSA_4UMMA5MajorE0ELSQ_1ELNSP_7ScaleInE0ELSR_0EEEEEENSA_6LayoutINSB_IJSE_SE_SE_EEENSB_IJNSC_ILi0EEESW_SW_EEEEENSB_IJNSA_10UnderscoreESZ_SZ_EEEEENS7_6detail27Sm100ImplicitGemmTileTraitsINSA_25SM100_TMA_2SM_LOAD_IM2COLENSA_14ComposedLayoutINSA_7SwizzleILi3ELi4ELi3EEENSA_18smem_ptr_flag_bitsILi16EEENSU_INSB_IJNSC_ILi8EEESI_EEENSB_IJSI_SE_EEEEEEEvEENS13_INSA_18SM100_TMA_2SM_LOADENS15_INS16_ILi2ELi4ELi3EEES19_NSU_INSB_IJNSC_ILi32EEES1A_EEENSB_IJSE_S1I_EEEEEEEvEEEENS_8epilogue10collective18CollectiveEpilogueINS1P_23Sm100TmaWarpSpecializedILi3ELi2ELi16ELb1ELb0EEEJNSB_IJSI_SI_SJ_EEENSB_IJNSU_ISI_SE_EENSU_INSB_IJNSC_ILi16EEESD_EEES1K_EEEEESL_NSB_IJNSB_IJlllEEESE_SW_EEESL_S21_NS1P_6fusion15FusionCallbacksIS1T_NS22_17LinearCombinationISL_fSL_fLNS_15FloatRoundStyleE2EEES1U_S1Z_JEEENSA_5SM1004TMEM4LOAD26SM100_TMEM_LOAD_32dp32b16xENSA_20SM90_TMA_LOAD_IM2COLENS15_INS16_ILi1ELi4ELi3EEES19_NSU_INSB_IJS1A_S1W_EEENSB_IJS1W_SE_EEEEEEENSA_39AutoVectorizingCopyWithAssumedAlignmentILi128EEENSA_21SM90_TMA_STORE_IM2COLES2H_S2J_S2J_EEEvvEEEEvNT_6ParamsE --------------------------
	.section	.nv.constant0._ZN7cutlass13device_kernelINS_4conv6kernel13ConvUniversalINS1_16ConvProblemShapeILNS1_8OperatorE1ELi2EEENS1_10collective14CollectiveConvINS1_47MainloopSm100TmaUmmaWarpSpecializedImplicitGemmILS5_1ELi17ELi2ELi1ELi2EN4cute5tupleIJNSA_1CILi2EEENSC_ILi1EEESE_EEEEENSB_IJNSC_ILi128EEENSC_ILi64EEENSB_IJSI_EEEEEENS_10bfloat16_tESL_NSA_8TiledMMAINSA_8MMA_AtomIJNSA_26SM100_MMA_F16BF16_2x1SM_SSISL_SL_fLi128ELi64ELNSA_4UMMA5MajorE0ELSQ_1ELNSP_7ScaleInE0ELSR_0EEEEEENSA_6LayoutINSB_IJSE_SE_SE_EEENSB_IJNSC_ILi0EEESW_SW_EEEEENSB_IJNSA_10UnderscoreESZ_SZ_EEEEENS7_6detail27Sm100ImplicitGemmTileTraitsINSA_25SM100_TMA_2SM_LOAD_IM2COLENSA_14ComposedLayoutINSA_7SwizzleILi3ELi4ELi3EEENSA_18smem_ptr_flag_bitsILi16EEENSU_INSB_IJNSC_ILi8EEESI_EEENSB_IJSI_SE_EEEEEEEvEENS13_INSA_18SM100_TMA_2SM_LOADENS15_INS16_ILi2ELi4ELi3EEES19_NSU_INSB_IJNSC_ILi32EEES1A_EEENSB_IJSE_S1I_EEEEEEEvEEEENS_8epilogue10collective18CollectiveEpilogueINS1P_23Sm100TmaWarpSpecializedILi3ELi2ELi16ELb1ELb0EEEJNSB_IJSI_SI_SJ_EEENSB_IJNSU_ISI_SE_EENSU_INSB_IJNSC_ILi16EEESD_EEES1K_EEEEESL_NSB_IJNSB_IJlllEEESE_SW_EEESL_S21_NS1P_6fusion15FusionCallbacksIS1T_NS22_17LinearCombinationISL_fSL_fLNS_15FloatRoundStyleE2EEES1U_S1Z_JEEENSA_5SM1004TMEM4LOAD26SM100_TMEM_LOAD_32dp32b16xENSA_20SM90_TMA_LOAD_IM2COLENS15_INS16_ILi1ELi4ELi3EEES19_NSU_INSB_IJS1A_S1W_EEENSB_IJS1W_SE_EEEEEEENSA_39AutoVectorizingCopyWithAssumedAlignmentILi128EEENSA_21SM90_TMA_STORE_IM2COLES2H_S2J_S2J_EEEvvEEEEvNT_6ParamsE,"a",@progbits
	.sectionflags	@""
	.align	4
.nv.constant0._ZN7cutlass13device_kernelINS_4conv6kernel13ConvUniversalINS1_16ConvProblemShapeILNS1_8OperatorE1ELi2EEENS1_10collective14CollectiveConvINS1_47MainloopSm100TmaUmmaWarpSpecializedImplicitGemmILS5_1ELi17ELi2ELi1ELi2EN4cute5tupleIJNSA_1CILi2EEENSC_ILi1EEESE_EEEEENSB_IJNSC_ILi128EEENSC_ILi64EEENSB_IJSI_EEEEEENS_10bfloat16_tESL_NSA_8TiledMMAINSA_8MMA_AtomIJNSA_26SM100_MMA_F16BF16_2x1SM_SSISL_SL_fLi128ELi64ELNSA_4UMMA5MajorE0ELSQ_1ELNSP_7ScaleInE0ELSR_0EEEEEENSA_6LayoutINSB_IJSE_SE_SE_EEENSB_IJNSC_ILi0EEESW_SW_EEEEENSB_IJNSA_10UnderscoreESZ_SZ_EEEEENS7_6detail27Sm100ImplicitGemmTileTraitsINSA_25SM100_TMA_2SM_LOAD_IM2COLENSA_14ComposedLayoutINSA_7SwizzleILi3ELi4ELi3EEENSA_18smem_ptr_flag_bitsILi16EEENSU_INSB_IJNSC_ILi8EEESI_EEENSB_IJSI_SE_EEEEEEEvEENS13_INSA_18SM100_TMA_2SM_LOADENS15_INS16_ILi2ELi4ELi3EEES19_NSU_INSB_IJNSC_ILi32EEES1A_EEENSB_IJSE_S1I_EEEEEEEvEEEENS_8epilogue10collective18CollectiveEpilogueINS1P_23Sm100TmaWarpSpecializedILi3ELi2ELi16ELb1ELb0EEEJNSB_IJSI_SI_SJ_EEENSB_IJNSU_ISI_SE_EENSU_INSB_IJNSC_ILi16EEESD_EEES1K_EEEEESL_NSB_IJNSB_IJlllEEESE_SW_EEESL_S21_NS1P_6fusion15FusionCallbacksIS1T_NS22_17LinearCombinationISL_fSL_fLNS_15FloatRoundStyleE2EEES1U_S1Z_JEEENSA_5SM1004TMEM4LOAD26SM100_TMEM_LOAD_32dp32b16xENSA_20SM90_TMA_LOAD_IM2COLENS15_INS16_ILi1ELi4ELi3EEES19_NSU_INSB_IJS1A_S1W_EEENSB_IJS1W_SE_EEEEEEENSA_39AutoVectorizingCopyWithAssumedAlignmentILi128EEENSA_21SM90_TMA_STORE_IM2COLES2H_S2J_S2J_EEEvvEEEEvNT_6ParamsE:
	.zero		2944


//--------------------- SYMBOLS --------------------------

	.type		.nv.reservedSmem.offset0,@object
	.size		.nv.reservedSmem.offset0,0x4
	.type		.nv.reservedSmem.cap,@object
	.size		.nv.reservedSmem.cap,0x4
	.type		__assertfail,@function
